//
// Generated by NVIDIA NVVM Compiler
//
// Compiler Build ID: CL-36424714
// Cuda compilation tools, release 13.0, V13.0.88
// Based on NVVM 20.0.0
//

.version 9.0
.target sm_100
.address_size 64

	// .globl	_Z12calculate_piPi
.global .align 4 .b8 precalc_xorwow_matrix[102400];
.global .align 4 .b8 precalc_xorwow_offset_matrix[102400];
.global .align 4 .b8 mrg32k3aM1[2304];
.global .align 4 .b8 mrg32k3aM2[2304];
.global .align 4 .b8 mrg32k3aM1SubSeq[2016];
.global .align 4 .b8 mrg32k3aM2SubSeq[2016];
.global .align 4 .b8 mrg32k3aM1Seq[2304];
.global .align 4 .b8 mrg32k3aM2Seq[2304];
.const .align 8 .b8 __cr_lgamma_table[72];

.visible .entry _Z12calculate_piPi(
	.param .u64 .ptr .align 1 _Z12calculate_piPi_param_0
)
{
	.local .align 8 .b8 	__local_depot0[48];
	.reg .b64 	%SP;
	.reg .b64 	%SPL;
	.reg .pred 	%p<64>;
	.reg .b32 	%r<1208>;
	.reg .b32 	%f<7>;
	.reg .b64 	%rd<25>;

	mov.u64 	%SPL, __local_depot0;
	ld.param.u64 	%rd10, [_Z12calculate_piPi_param_0];
	add.u64 	%rd1, %SPL, 0;
	mov.u32 	%r544, %tid.x;
	mov.u32 	%r545, %ctaid.x;
	mov.u32 	%r546, %ntid.x;
	mad.lo.s32 	%r1, %r545, %r546, %r544;
	mov.b32 	%r942, 1478573778;
	mov.b32 	%r547, 716983765;
	st.local.v2.u32 	[%rd1], {%r547, %r942};
	mov.b32 	%r548, -123459836;
	mov.b32 	%r941, 1163863128;
	st.local.v2.u32 	[%rd1+8], {%r941, %r548};
	mov.b32 	%r938, 1360900310;
	mov.b32 	%r549, -589760388;
	st.local.v2.u32 	[%rd1+16], {%r549, %r938};
	setp.eq.s32 	%p1, %r1, 0;
	@%p1 bra 	$L__BB0_115;
	cvt.s64.s32 	%rd24, %r1;
	mov.b32 	%r925, 0;
	mov.b32 	%r942, 1478573778;
	mov.b32 	%r941, 1163863128;
	mov.b32 	%r938, 1360900310;
$L__BB0_2:
	mov.u64 	%rd3, %rd24;
	and.b64  	%rd4, %rd3, 3;
	setp.eq.s64 	%p2, %rd4, 0;
	@%p2 bra 	$L__BB0_114;
	mul.wide.u32 	%rd12, %r925, 3200;
	mov.u64 	%rd13, precalc_xorwow_matrix;
	add.s64 	%rd5, %rd13, %rd12;
	mov.b32 	%r938, 0;
	mov.u32 	%r939, %r938;
	mov.u32 	%r940, %r938;
	mov.u32 	%r941, %r938;
	mov.u32 	%r942, %r938;
	mov.u32 	%r931, %r938;
$L__BB0_4:
	mul.wide.u32 	%rd14, %r931, 4;
	add.s64 	%rd15, %rd1, %rd14;
	ld.local.u32 	%r12, [%rd15+4];
	shl.b32 	%r13, %r931, 5;
	mov.b32 	%r937, 0;
$L__BB0_5:
	.pragma "nounroll";
	shr.u32 	%r556, %r12, %r937;
	and.b32  	%r557, %r556, 1;
	setp.eq.b32 	%p3, %r557, 1;
	not.pred 	%p4, %p3;
	add.s32 	%r558, %r13, %r937;
	mul.lo.s32 	%r559, %r558, 5;
	mul.wide.u32 	%rd16, %r559, 4;
	add.s64 	%rd6, %rd5, %rd16;
	@%p4 bra 	$L__BB0_7;
	ld.global.u32 	%r560, [%rd6];
	xor.b32  	%r942, %r942, %r560;
	ld.global.u32 	%r561, [%rd6+4];
	xor.b32  	%r941, %r941, %r561;
	ld.global.u32 	%r562, [%rd6+8];
	xor.b32  	%r940, %r940, %r562;
	ld.global.u32 	%r563, [%rd6+12];
	xor.b32  	%r939, %r939, %r563;
	ld.global.u32 	%r564, [%rd6+16];
	xor.b32  	%r938, %r938, %r564;
$L__BB0_7:
	and.b32  	%r566, %r556, 2;
	setp.eq.s32 	%p5, %r566, 0;
	@%p5 bra 	$L__BB0_9;
	ld.global.u32 	%r567, [%rd6+20];
	xor.b32  	%r942, %r942, %r567;
	ld.global.u32 	%r568, [%rd6+24];
	xor.b32  	%r941, %r941, %r568;
	ld.global.u32 	%r569, [%rd6+28];
	xor.b32  	%r940, %r940, %r569;
	ld.global.u32 	%r570, [%rd6+32];
	xor.b32  	%r939, %r939, %r570;
	ld.global.u32 	%r571, [%rd6+36];
	xor.b32  	%r938, %r938, %r571;
$L__BB0_9:
	and.b32  	%r573, %r556, 4;
	setp.eq.s32 	%p6, %r573, 0;
	@%p6 bra 	$L__BB0_11;
	ld.global.u32 	%r574, [%rd6+40];
	xor.b32  	%r942, %r942, %r574;
	ld.global.u32 	%r575, [%rd6+44];
	xor.b32  	%r941, %r941, %r575;
	ld.global.u32 	%r576, [%rd6+48];
	xor.b32  	%r940, %r940, %r576;
	ld.global.u32 	%r577, [%rd6+52];
	xor.b32  	%r939, %r939, %r577;
	ld.global.u32 	%r578, [%rd6+56];
	xor.b32  	%r938, %r938, %r578;
$L__BB0_11:
	and.b32  	%r580, %r556, 8;
	setp.eq.s32 	%p7, %r580, 0;
	@%p7 bra 	$L__BB0_13;
	ld.global.u32 	%r581, [%rd6+60];
	xor.b32  	%r942, %r942, %r581;
	ld.global.u32 	%r582, [%rd6+64];
	xor.b32  	%r941, %r941, %r582;
	ld.global.u32 	%r583, [%rd6+68];
	xor.b32  	%r940, %r940, %r583;
	ld.global.u32 	%r584, [%rd6+72];
	xor.b32  	%r939, %r939, %r584;
	ld.global.u32 	%r585, [%rd6+76];
	xor.b32  	%r938, %r938, %r585;
$L__BB0_13:
	and.b32  	%r587, %r556, 16;
	setp.eq.s32 	%p8, %r587, 0;
	@%p8 bra 	$L__BB0_15;
	ld.global.u32 	%r588, [%rd6+80];
	xor.b32  	%r942, %r942, %r588;
	ld.global.u32 	%r589, [%rd6+84];
	xor.b32  	%r941, %r941, %r589;
	ld.global.u32 	%r590, [%rd6+88];
	xor.b32  	%r940, %r940, %r590;
	ld.global.u32 	%r591, [%rd6+92];
	xor.b32  	%r939, %r939, %r591;
	ld.global.u32 	%r592, [%rd6+96];
	xor.b32  	%r938, %r938, %r592;
$L__BB0_15:
	and.b32  	%r594, %r556, 32;
	setp.eq.s32 	%p9, %r594, 0;
	@%p9 bra 	$L__BB0_17;
	ld.global.u32 	%r595, [%rd6+100];
	xor.b32  	%r942, %r942, %r595;
	ld.global.u32 	%r596, [%rd6+104];
	xor.b32  	%r941, %r941, %r596;
	ld.global.u32 	%r597, [%rd6+108];
	xor.b32  	%r940, %r940, %r597;
	ld.global.u32 	%r598, [%rd6+112];
	xor.b32  	%r939, %r939, %r598;
	ld.global.u32 	%r599, [%rd6+116];
	xor.b32  	%r938, %r938, %r599;
$L__BB0_17:
	and.b32  	%r601, %r556, 64;
	setp.eq.s32 	%p10, %r601, 0;
	@%p10 bra 	$L__BB0_19;
	ld.global.u32 	%r602, [%rd6+120];
	xor.b32  	%r942, %r942, %r602;
	ld.global.u32 	%r603, [%rd6+124];
	xor.b32  	%r941, %r941, %r603;
	ld.global.u32 	%r604, [%rd6+128];
	xor.b32  	%r940, %r940, %r604;
	ld.global.u32 	%r605, [%rd6+132];
	xor.b32  	%r939, %r939, %r605;
	ld.global.u32 	%r606, [%rd6+136];
	xor.b32  	%r938, %r938, %r606;
$L__BB0_19:
	and.b32  	%r608, %r556, 128;
	setp.eq.s32 	%p11, %r608, 0;
	@%p11 bra 	$L__BB0_21;
	ld.global.u32 	%r609, [%rd6+140];
	xor.b32  	%r942, %r942, %r609;
	ld.global.u32 	%r610, [%rd6+144];
	xor.b32  	%r941, %r941, %r610;
	ld.global.u32 	%r611, [%rd6+148];
	xor.b32  	%r940, %r940, %r611;
	ld.global.u32 	%r612, [%rd6+152];
	xor.b32  	%r939, %r939, %r612;
	ld.global.u32 	%r613, [%rd6+156];
	xor.b32  	%r938, %r938, %r613;
$L__BB0_21:
	and.b32  	%r615, %r556, 256;
	setp.eq.s32 	%p12, %r615, 0;
	@%p12 bra 	$L__BB0_23;
	ld.global.u32 	%r616, [%rd6+160];
	xor.b32  	%r942, %r942, %r616;
	ld.global.u32 	%r617, [%rd6+164];
	xor.b32  	%r941, %r941, %r617;
	ld.global.u32 	%r618, [%rd6+168];
	xor.b32  	%r940, %r940, %r618;
	ld.global.u32 	%r619, [%rd6+172];
	xor.b32  	%r939, %r939, %r619;
	ld.global.u32 	%r620, [%rd6+176];
	xor.b32  	%r938, %r938, %r620;
$L__BB0_23:
	and.b32  	%r622, %r556, 512;
	setp.eq.s32 	%p13, %r622, 0;
	@%p13 bra 	$L__BB0_25;
	ld.global.u32 	%r623, [%rd6+180];
	xor.b32  	%r942, %r942, %r623;
	ld.global.u32 	%r624, [%rd6+184];
	xor.b32  	%r941, %r941, %r624;
	ld.global.u32 	%r625, [%rd6+188];
	xor.b32  	%r940, %r940, %r625;
	ld.global.u32 	%r626, [%rd6+192];
	xor.b32  	%r939, %r939, %r626;
	ld.global.u32 	%r627, [%rd6+196];
	xor.b32  	%r938, %r938, %r627;
$L__BB0_25:
	and.b32  	%r629, %r556, 1024;
	setp.eq.s32 	%p14, %r629, 0;
	@%p14 bra 	$L__BB0_27;
	ld.global.u32 	%r630, [%rd6+200];
	xor.b32  	%r942, %r942, %r630;
	ld.global.u32 	%r631, [%rd6+204];
	xor.b32  	%r941, %r941, %r631;
	ld.global.u32 	%r632, [%rd6+208];
	xor.b32  	%r940, %r940, %r632;
	ld.global.u32 	%r633, [%rd6+212];
	xor.b32  	%r939, %r939, %r633;
	ld.global.u32 	%r634, [%rd6+216];
	xor.b32  	%r938, %r938, %r634;
$L__BB0_27:
	and.b32  	%r636, %r556, 2048;
	setp.eq.s32 	%p15, %r636, 0;
	@%p15 bra 	$L__BB0_29;
	ld.global.u32 	%r637, [%rd6+220];
	xor.b32  	%r942, %r942, %r637;
	ld.global.u32 	%r638, [%rd6+224];
	xor.b32  	%r941, %r941, %r638;
	ld.global.u32 	%r639, [%rd6+228];
	xor.b32  	%r940, %r940, %r639;
	ld.global.u32 	%r640, [%rd6+232];
	xor.b32  	%r939, %r939, %r640;
	ld.global.u32 	%r641, [%rd6+236];
	xor.b32  	%r938, %r938, %r641;
$L__BB0_29:
	and.b32  	%r643, %r556, 4096;
	setp.eq.s32 	%p16, %r643, 0;
	@%p16 bra 	$L__BB0_31;
	ld.global.u32 	%r644, [%rd6+240];
	xor.b32  	%r942, %r942, %r644;
	ld.global.u32 	%r645, [%rd6+244];
	xor.b32  	%r941, %r941, %r645;
	ld.global.u32 	%r646, [%rd6+248];
	xor.b32  	%r940, %r940, %r646;
	ld.global.u32 	%r647, [%rd6+252];
	xor.b32  	%r939, %r939, %r647;
	ld.global.u32 	%r648, [%rd6+256];
	xor.b32  	%r938, %r938, %r648;
$L__BB0_31:
	and.b32  	%r650, %r556, 8192;
	setp.eq.s32 	%p17, %r650, 0;
	@%p17 bra 	$L__BB0_33;
	ld.global.u32 	%r651, [%rd6+260];
	xor.b32  	%r942, %r942, %r651;
	ld.global.u32 	%r652, [%rd6+264];
	xor.b32  	%r941, %r941, %r652;
	ld.global.u32 	%r653, [%rd6+268];
	xor.b32  	%r940, %r940, %r653;
	ld.global.u32 	%r654, [%rd6+272];
	xor.b32  	%r939, %r939, %r654;
	ld.global.u32 	%r655, [%rd6+276];
	xor.b32  	%r938, %r938, %r655;
$L__BB0_33:
	and.b32  	%r657, %r556, 16384;
	setp.eq.s32 	%p18, %r657, 0;
	@%p18 bra 	$L__BB0_35;
	ld.global.u32 	%r658, [%rd6+280];
	xor.b32  	%r942, %r942, %r658;
	ld.global.u32 	%r659, [%rd6+284];
	xor.b32  	%r941, %r941, %r659;
	ld.global.u32 	%r660, [%rd6+288];
	xor.b32  	%r940, %r940, %r660;
	ld.global.u32 	%r661, [%rd6+292];
	xor.b32  	%r939, %r939, %r661;
	ld.global.u32 	%r662, [%rd6+296];
	xor.b32  	%r938, %r938, %r662;
$L__BB0_35:
	and.b32  	%r664, %r556, 32768;
	setp.eq.s32 	%p19, %r664, 0;
	@%p19 bra 	$L__BB0_37;
	ld.global.u32 	%r665, [%rd6+300];
	xor.b32  	%r942, %r942, %r665;
	ld.global.u32 	%r666, [%rd6+304];
	xor.b32  	%r941, %r941, %r666;
	ld.global.u32 	%r667, [%rd6+308];
	xor.b32  	%r940, %r940, %r667;
	ld.global.u32 	%r668, [%rd6+312];
	xor.b32  	%r939, %r939, %r668;
	ld.global.u32 	%r669, [%rd6+316];
	xor.b32  	%r938, %r938, %r669;
$L__BB0_37:
	add.s32 	%r937, %r937, 16;
	setp.ne.s32 	%p20, %r937, 32;
	@%p20 bra 	$L__BB0_5;
	mad.lo.s32 	%r670, %r931, -31, %r13;
	add.s32 	%r931, %r670, 1;
	setp.ne.s32 	%p21, %r931, 5;
	@%p21 bra 	$L__BB0_4;
	st.local.u32 	[%rd1+4], %r942;
	st.local.v2.u32 	[%rd1+8], {%r941, %r940};
	st.local.v2.u32 	[%rd1+16], {%r939, %r938};
	setp.eq.s64 	%p22, %rd4, 1;
	@%p22 bra 	$L__BB0_114;
	mov.b32 	%r938, 0;
	mov.u32 	%r1031, %r938;
	mov.u32 	%r1032, %r938;
	mov.u32 	%r941, %r938;
	mov.u32 	%r942, %r938;
	mov.u32 	%r1023, %r938;
$L__BB0_41:
	mul.wide.u32 	%rd17, %r1023, 4;
	add.s64 	%rd18, %rd1, %rd17;
	ld.local.u32 	%r188, [%rd18+4];
	shl.b32 	%r189, %r1023, 5;
	mov.b32 	%r1029, 0;
$L__BB0_42:
	.pragma "nounroll";
	shr.u32 	%r673, %r188, %r1029;
	and.b32  	%r674, %r673, 1;
	setp.eq.b32 	%p23, %r674, 1;
	not.pred 	%p24, %p23;
	add.s32 	%r675, %r189, %r1029;
	mul.lo.s32 	%r676, %r675, 5;
	mul.wide.u32 	%rd19, %r676, 4;
	add.s64 	%rd7, %rd5, %rd19;
	@%p24 bra 	$L__BB0_44;
	ld.global.u32 	%r677, [%rd7];
	xor.b32  	%r942, %r942, %r677;
	ld.global.u32 	%r678, [%rd7+4];
	xor.b32  	%r941, %r941, %r678;
	ld.global.u32 	%r679, [%rd7+8];
	xor.b32  	%r1032, %r1032, %r679;
	ld.global.u32 	%r680, [%rd7+12];
	xor.b32  	%r1031, %r1031, %r680;
	ld.global.u32 	%r681, [%rd7+16];
	xor.b32  	%r938, %r938, %r681;
$L__BB0_44:
	and.b32  	%r683, %r673, 2;
	setp.eq.s32 	%p25, %r683, 0;
	@%p25 bra 	$L__BB0_46;
	ld.global.u32 	%r684, [%rd7+20];
	xor.b32  	%r942, %r942, %r684;
	ld.global.u32 	%r685, [%rd7+24];
	xor.b32  	%r941, %r941, %r685;
	ld.global.u32 	%r686, [%rd7+28];
	xor.b32  	%r1032, %r1032, %r686;
	ld.global.u32 	%r687, [%rd7+32];
	xor.b32  	%r1031, %r1031, %r687;
	ld.global.u32 	%r688, [%rd7+36];
	xor.b32  	%r938, %r938, %r688;
$L__BB0_46:
	and.b32  	%r690, %r673, 4;
	setp.eq.s32 	%p26, %r690, 0;
	@%p26 bra 	$L__BB0_48;
	ld.global.u32 	%r691, [%rd7+40];
	xor.b32  	%r942, %r942, %r691;
	ld.global.u32 	%r692, [%rd7+44];
	xor.b32  	%r941, %r941, %r692;
	ld.global.u32 	%r693, [%rd7+48];
	xor.b32  	%r1032, %r1032, %r693;
	ld.global.u32 	%r694, [%rd7+52];
	xor.b32  	%r1031, %r1031, %r694;
	ld.global.u32 	%r695, [%rd7+56];
	xor.b32  	%r938, %r938, %r695;
$L__BB0_48:
	and.b32  	%r697, %r673, 8;
	setp.eq.s32 	%p27, %r697, 0;
	@%p27 bra 	$L__BB0_50;
	ld.global.u32 	%r698, [%rd7+60];
	xor.b32  	%r942, %r942, %r698;
	ld.global.u32 	%r699, [%rd7+64];
	xor.b32  	%r941, %r941, %r699;
	ld.global.u32 	%r700, [%rd7+68];
	xor.b32  	%r1032, %r1032, %r700;
	ld.global.u32 	%r701, [%rd7+72];
	xor.b32  	%r1031, %r1031, %r701;
	ld.global.u32 	%r702, [%rd7+76];
	xor.b32  	%r938, %r938, %r702;
$L__BB0_50:
	and.b32  	%r704, %r673, 16;
	setp.eq.s32 	%p28, %r704, 0;
	@%p28 bra 	$L__BB0_52;
	ld.global.u32 	%r705, [%rd7+80];
	xor.b32  	%r942, %r942, %r705;
	ld.global.u32 	%r706, [%rd7+84];
	xor.b32  	%r941, %r941, %r706;
	ld.global.u32 	%r707, [%rd7+88];
	xor.b32  	%r1032, %r1032, %r707;
	ld.global.u32 	%r708, [%rd7+92];
	xor.b32  	%r1031, %r1031, %r708;
	ld.global.u32 	%r709, [%rd7+96];
	xor.b32  	%r938, %r938, %r709;
$L__BB0_52:
	and.b32  	%r711, %r673, 32;
	setp.eq.s32 	%p29, %r711, 0;
	@%p29 bra 	$L__BB0_54;
	ld.global.u32 	%r712, [%rd7+100];
	xor.b32  	%r942, %r942, %r712;
	ld.global.u32 	%r713, [%rd7+104];
	xor.b32  	%r941, %r941, %r713;
	ld.global.u32 	%r714, [%rd7+108];
	xor.b32  	%r1032, %r1032, %r714;
	ld.global.u32 	%r715, [%rd7+112];
	xor.b32  	%r1031, %r1031, %r715;
	ld.global.u32 	%r716, [%rd7+116];
	xor.b32  	%r938, %r938, %r716;
$L__BB0_54:
	and.b32  	%r718, %r673, 64;
	setp.eq.s32 	%p30, %r718, 0;
	@%p30 bra 	$L__BB0_56;
	ld.global.u32 	%r719, [%rd7+120];
	xor.b32  	%r942, %r942, %r719;
	ld.global.u32 	%r720, [%rd7+124];
	xor.b32  	%r941, %r941, %r720;
	ld.global.u32 	%r721, [%rd7+128];
	xor.b32  	%r1032, %r1032, %r721;
	ld.global.u32 	%r722, [%rd7+132];
	xor.b32  	%r1031, %r1031, %r722;
	ld.global.u32 	%r723, [%rd7+136];
	xor.b32  	%r938, %r938, %r723;
$L__BB0_56:
	and.b32  	%r725, %r673, 128;
	setp.eq.s32 	%p31, %r725, 0;
	@%p31 bra 	$L__BB0_58;
	ld.global.u32 	%r726, [%rd7+140];
	xor.b32  	%r942, %r942, %r726;
	ld.global.u32 	%r727, [%rd7+144];
	xor.b32  	%r941, %r941, %r727;
	ld.global.u32 	%r728, [%rd7+148];
	xor.b32  	%r1032, %r1032, %r728;
	ld.global.u32 	%r729, [%rd7+152];
	xor.b32  	%r1031, %r1031, %r729;
	ld.global.u32 	%r730, [%rd7+156];
	xor.b32  	%r938, %r938, %r730;
$L__BB0_58:
	and.b32  	%r732, %r673, 256;
	setp.eq.s32 	%p32, %r732, 0;
	@%p32 bra 	$L__BB0_60;
	ld.global.u32 	%r733, [%rd7+160];
	xor.b32  	%r942, %r942, %r733;
	ld.global.u32 	%r734, [%rd7+164];
	xor.b32  	%r941, %r941, %r734;
	ld.global.u32 	%r735, [%rd7+168];
	xor.b32  	%r1032, %r1032, %r735;
	ld.global.u32 	%r736, [%rd7+172];
	xor.b32  	%r1031, %r1031, %r736;
	ld.global.u32 	%r737, [%rd7+176];
	xor.b32  	%r938, %r938, %r737;
$L__BB0_60:
	and.b32  	%r739, %r673, 512;
	setp.eq.s32 	%p33, %r739, 0;
	@%p33 bra 	$L__BB0_62;
	ld.global.u32 	%r740, [%rd7+180];
	xor.b32  	%r942, %r942, %r740;
	ld.global.u32 	%r741, [%rd7+184];
	xor.b32  	%r941, %r941, %r741;
	ld.global.u32 	%r742, [%rd7+188];
	xor.b32  	%r1032, %r1032, %r742;
	ld.global.u32 	%r743, [%rd7+192];
	xor.b32  	%r1031, %r1031, %r743;
	ld.global.u32 	%r744, [%rd7+196];
	xor.b32  	%r938, %r938, %r744;
$L__BB0_62:
	and.b32  	%r746, %r673, 1024;
	setp.eq.s32 	%p34, %r746, 0;
	@%p34 bra 	$L__BB0_64;
	ld.global.u32 	%r747, [%rd7+200];
	xor.b32  	%r942, %r942, %r747;
	ld.global.u32 	%r748, [%rd7+204];
	xor.b32  	%r941, %r941, %r748;
	ld.global.u32 	%r749, [%rd7+208];
	xor.b32  	%r1032, %r1032, %r749;
	ld.global.u32 	%r750, [%rd7+212];
	xor.b32  	%r1031, %r1031, %r750;
	ld.global.u32 	%r751, [%rd7+216];
	xor.b32  	%r938, %r938, %r751;
$L__BB0_64:
	and.b32  	%r753, %r673, 2048;
	setp.eq.s32 	%p35, %r753, 0;
	@%p35 bra 	$L__BB0_66;
	ld.global.u32 	%r754, [%rd7+220];
	xor.b32  	%r942, %r942, %r754;
	ld.global.u32 	%r755, [%rd7+224];
	xor.b32  	%r941, %r941, %r755;
	ld.global.u32 	%r756, [%rd7+228];
	xor.b32  	%r1032, %r1032, %r756;
	ld.global.u32 	%r757, [%rd7+232];
	xor.b32  	%r1031, %r1031, %r757;
	ld.global.u32 	%r758, [%rd7+236];
	xor.b32  	%r938, %r938, %r758;
$L__BB0_66:
	and.b32  	%r760, %r673, 4096;
	setp.eq.s32 	%p36, %r760, 0;
	@%p36 bra 	$L__BB0_68;
	ld.global.u32 	%r761, [%rd7+240];
	xor.b32  	%r942, %r942, %r761;
	ld.global.u32 	%r762, [%rd7+244];
	xor.b32  	%r941, %r941, %r762;
	ld.global.u32 	%r763, [%rd7+248];
	xor.b32  	%r1032, %r1032, %r763;
	ld.global.u32 	%r764, [%rd7+252];
	xor.b32  	%r1031, %r1031, %r764;
	ld.global.u32 	%r765, [%rd7+256];
	xor.b32  	%r938, %r938, %r765;
$L__BB0_68:
	and.b32  	%r767, %r673, 8192;
	setp.eq.s32 	%p37, %r767, 0;
	@%p37 bra 	$L__BB0_70;
	ld.global.u32 	%r768, [%rd7+260];
	xor.b32  	%r942, %r942, %r768;
	ld.global.u32 	%r769, [%rd7+264];
	xor.b32  	%r941, %r941, %r769;
	ld.global.u32 	%r770, [%rd7+268];
	xor.b32  	%r1032, %r1032, %r770;
	ld.global.u32 	%r771, [%rd7+272];
	xor.b32  	%r1031, %r1031, %r771;
	ld.global.u32 	%r772, [%rd7+276];
	xor.b32  	%r938, %r938, %r772;
$L__BB0_70:
	and.b32  	%r774, %r673, 16384;
	setp.eq.s32 	%p38, %r774, 0;
	@%p38 bra 	$L__BB0_72;
	ld.global.u32 	%r775, [%rd7+280];
	xor.b32  	%r942, %r942, %r775;
	ld.global.u32 	%r776, [%rd7+284];
	xor.b32  	%r941, %r941, %r776;
	ld.global.u32 	%r777, [%rd7+288];
	xor.b32  	%r1032, %r1032, %r777;
	ld.global.u32 	%r778, [%rd7+292];
	xor.b32  	%r1031, %r1031, %r778;
	ld.global.u32 	%r779, [%rd7+296];
	xor.b32  	%r938, %r938, %r779;
$L__BB0_72:
	and.b32  	%r781, %r673, 32768;
	setp.eq.s32 	%p39, %r781, 0;
	@%p39 bra 	$L__BB0_74;
	ld.global.u32 	%r782, [%rd7+300];
	xor.b32  	%r942, %r942, %r782;
	ld.global.u32 	%r783, [%rd7+304];
	xor.b32  	%r941, %r941, %r783;
	ld.global.u32 	%r784, [%rd7+308];
	xor.b32  	%r1032, %r1032, %r784;
	ld.global.u32 	%r785, [%rd7+312];
	xor.b32  	%r1031, %r1031, %r785;
	ld.global.u32 	%r786, [%rd7+316];
	xor.b32  	%r938, %r938, %r786;
$L__BB0_74:
	add.s32 	%r1029, %r1029, 16;
	setp.ne.s32 	%p40, %r1029, 32;
	@%p40 bra 	$L__BB0_42;
	mad.lo.s32 	%r787, %r1023, -31, %r189;
	add.s32 	%r1023, %r787, 1;
	setp.ne.s32 	%p41, %r1023, 5;
	@%p41 bra 	$L__BB0_41;
	st.local.u32 	[%rd1+4], %r942;
	st.local.v2.u32 	[%rd1+8], {%r941, %r1032};
	st.local.v2.u32 	[%rd1+16], {%r1031, %r938};
	setp.ne.s64 	%p42, %rd4, 3;
	@%p42 bra 	$L__BB0_114;
	mov.b32 	%r938, 0;
	mov.u32 	%r1123, %r938;
	mov.u32 	%r1124, %r938;
	mov.u32 	%r941, %r938;
	mov.u32 	%r942, %r938;
	mov.u32 	%r1115, %r938;
$L__BB0_78:
	mul.wide.u32 	%rd20, %r1115, 4;
	add.s64 	%rd21, %rd1, %rd20;
	ld.local.u32 	%r364, [%rd21+4];
	shl.b32 	%r365, %r1115, 5;
	mov.b32 	%r1121, 0;
$L__BB0_79:
	.pragma "nounroll";
	shr.u32 	%r790, %r364, %r1121;
	and.b32  	%r791, %r790, 1;
	setp.eq.b32 	%p43, %r791, 1;
	not.pred 	%p44, %p43;
	add.s32 	%r792, %r365, %r1121;
	mul.lo.s32 	%r793, %r792, 5;
	mul.wide.u32 	%rd22, %r793, 4;
	add.s64 	%rd8, %rd5, %rd22;
	@%p44 bra 	$L__BB0_81;
	ld.global.u32 	%r794, [%rd8];
	xor.b32  	%r942, %r942, %r794;
	ld.global.u32 	%r795, [%rd8+4];
	xor.b32  	%r941, %r941, %r795;
	ld.global.u32 	%r796, [%rd8+8];
	xor.b32  	%r1124, %r1124, %r796;
	ld.global.u32 	%r797, [%rd8+12];
	xor.b32  	%r1123, %r1123, %r797;
	ld.global.u32 	%r798, [%rd8+16];
	xor.b32  	%r938, %r938, %r798;
$L__BB0_81:
	and.b32  	%r800, %r790, 2;
	setp.eq.s32 	%p45, %r800, 0;
	@%p45 bra 	$L__BB0_83;
	ld.global.u32 	%r801, [%rd8+20];
	xor.b32  	%r942, %r942, %r801;
	ld.global.u32 	%r802, [%rd8+24];
	xor.b32  	%r941, %r941, %r802;
	ld.global.u32 	%r803, [%rd8+28];
	xor.b32  	%r1124, %r1124, %r803;
	ld.global.u32 	%r804, [%rd8+32];
	xor.b32  	%r1123, %r1123, %r804;
	ld.global.u32 	%r805, [%rd8+36];
	xor.b32  	%r938, %r938, %r805;
$L__BB0_83:
	and.b32  	%r807, %r790, 4;
	setp.eq.s32 	%p46, %r807, 0;
	@%p46 bra 	$L__BB0_85;
	ld.global.u32 	%r808, [%rd8+40];
	xor.b32  	%r942, %r942, %r808;
	ld.global.u32 	%r809, [%rd8+44];
	xor.b32  	%r941, %r941, %r809;
	ld.global.u32 	%r810, [%rd8+48];
	xor.b32  	%r1124, %r1124, %r810;
	ld.global.u32 	%r811, [%rd8+52];
	xor.b32  	%r1123, %r1123, %r811;
	ld.global.u32 	%r812, [%rd8+56];
	xor.b32  	%r938, %r938, %r812;
$L__BB0_85:
	and.b32  	%r814, %r790, 8;
	setp.eq.s32 	%p47, %r814, 0;
	@%p47 bra 	$L__BB0_87;
	ld.global.u32 	%r815, [%rd8+60];
	xor.b32  	%r942, %r942, %r815;
	ld.global.u32 	%r816, [%rd8+64];
	xor.b32  	%r941, %r941, %r816;
	ld.global.u32 	%r817, [%rd8+68];
	xor.b32  	%r1124, %r1124, %r817;
	ld.global.u32 	%r818, [%rd8+72];
	xor.b32  	%r1123, %r1123, %r818;
	ld.global.u32 	%r819, [%rd8+76];
	xor.b32  	%r938, %r938, %r819;
$L__BB0_87:
	and.b32  	%r821, %r790, 16;
	setp.eq.s32 	%p48, %r821, 0;
	@%p48 bra 	$L__BB0_89;
	ld.global.u32 	%r822, [%rd8+80];
	xor.b32  	%r942, %r942, %r822;
	ld.global.u32 	%r823, [%rd8+84];
	xor.b32  	%r941, %r941, %r823;
	ld.global.u32 	%r824, [%rd8+88];
	xor.b32  	%r1124, %r1124, %r824;
	ld.global.u32 	%r825, [%rd8+92];
	xor.b32  	%r1123, %r1123, %r825;
	ld.global.u32 	%r826, [%rd8+96];
	xor.b32  	%r938, %r938, %r826;
$L__BB0_89:
	and.b32  	%r828, %r790, 32;
	setp.eq.s32 	%p49, %r828, 0;
	@%p49 bra 	$L__BB0_91;
	ld.global.u32 	%r829, [%rd8+100];
	xor.b32  	%r942, %r942, %r829;
	ld.global.u32 	%r830, [%rd8+104];
	xor.b32  	%r941, %r941, %r830;
	ld.global.u32 	%r831, [%rd8+108];
	xor.b32  	%r1124, %r1124, %r831;
	ld.global.u32 	%r832, [%rd8+112];
	xor.b32  	%r1123, %r1123, %r832;
	ld.global.u32 	%r833, [%rd8+116];
	xor.b32  	%r938, %r938, %r833;
$L__BB0_91:
	and.b32  	%r835, %r790, 64;
	setp.eq.s32 	%p50, %r835, 0;
	@%p50 bra 	$L__BB0_93;
	ld.global.u32 	%r836, [%rd8+120];
	xor.b32  	%r942, %r942, %r836;
	ld.global.u32 	%r837, [%rd8+124];
	xor.b32  	%r941, %r941, %r837;
	ld.global.u32 	%r838, [%rd8+128];
	xor.b32  	%r1124, %r1124, %r838;
	ld.global.u32 	%r839, [%rd8+132];
	xor.b32  	%r1123, %r1123, %r839;
	ld.global.u32 	%r840, [%rd8+136];
	xor.b32  	%r938, %r938, %r840;
$L__BB0_93:
	and.b32  	%r842, %r790, 128;
	setp.eq.s32 	%p51, %r842, 0;
	@%p51 bra 	$L__BB0_95;
	ld.global.u32 	%r843, [%rd8+140];
	xor.b32  	%r942, %r942, %r843;
	ld.global.u32 	%r844, [%rd8+144];
	xor.b32  	%r941, %r941, %r844;
	ld.global.u32 	%r845, [%rd8+148];
	xor.b32  	%r1124, %r1124, %r845;
	ld.global.u32 	%r846, [%rd8+152];
	xor.b32  	%r1123, %r1123, %r846;
	ld.global.u32 	%r847, [%rd8+156];
	xor.b32  	%r938, %r938, %r847;
$L__BB0_95:
	and.b32  	%r849, %r790, 256;
	setp.eq.s32 	%p52, %r849, 0;
	@%p52 bra 	$L__BB0_97;
	ld.global.u32 	%r850, [%rd8+160];
	xor.b32  	%r942, %r942, %r850;
	ld.global.u32 	%r851, [%rd8+164];
	xor.b32  	%r941, %r941, %r851;
	ld.global.u32 	%r852, [%rd8+168];
	xor.b32  	%r1124, %r1124, %r852;
	ld.global.u32 	%r853, [%rd8+172];
	xor.b32  	%r1123, %r1123, %r853;
	ld.global.u32 	%r854, [%rd8+176];
	xor.b32  	%r938, %r938, %r854;
$L__BB0_97:
	and.b32  	%r856, %r790, 512;
	setp.eq.s32 	%p53, %r856, 0;
	@%p53 bra 	$L__BB0_99;
	ld.global.u32 	%r857, [%rd8+180];
	xor.b32  	%r942, %r942, %r857;
	ld.global.u32 	%r858, [%rd8+184];
	xor.b32  	%r941, %r941, %r858;
	ld.global.u32 	%r859, [%rd8+188];
	xor.b32  	%r1124, %r1124, %r859;
	ld.global.u32 	%r860, [%rd8+192];
	xor.b32  	%r1123, %r1123, %r860;
	ld.global.u32 	%r861, [%rd8+196];
	xor.b32  	%r938, %r938, %r861;
$L__BB0_99:
	and.b32  	%r863, %r790, 1024;
	setp.eq.s32 	%p54, %r863, 0;
	@%p54 bra 	$L__BB0_101;
	ld.global.u32 	%r864, [%rd8+200];
	xor.b32  	%r942, %r942, %r864;
	ld.global.u32 	%r865, [%rd8+204];
	xor.b32  	%r941, %r941, %r865;
	ld.global.u32 	%r866, [%rd8+208];
	xor.b32  	%r1124, %r1124, %r866;
	ld.global.u32 	%r867, [%rd8+212];
	xor.b32  	%r1123, %r1123, %r867;
	ld.global.u32 	%r868, [%rd8+216];
	xor.b32  	%r938, %r938, %r868;
$L__BB0_101:
	and.b32  	%r870, %r790, 2048;
	setp.eq.s32 	%p55, %r870, 0;
	@%p55 bra 	$L__BB0_103;
	ld.global.u32 	%r871, [%rd8+220];
	xor.b32  	%r942, %r942, %r871;
	ld.global.u32 	%r872, [%rd8+224];
	xor.b32  	%r941, %r941, %r872;
	ld.global.u32 	%r873, [%rd8+228];
	xor.b32  	%r1124, %r1124, %r873;
	ld.global.u32 	%r874, [%rd8+232];
	xor.b32  	%r1123, %r1123, %r874;
	ld.global.u32 	%r875, [%rd8+236];
	xor.b32  	%r938, %r938, %r875;
$L__BB0_103:
	and.b32  	%r877, %r790, 4096;
	setp.eq.s32 	%p56, %r877, 0;
	@%p56 bra 	$L__BB0_105;
	ld.global.u32 	%r878, [%rd8+240];
	xor.b32  	%r942, %r942, %r878;
	ld.global.u32 	%r879, [%rd8+244];
	xor.b32  	%r941, %r941, %r879;
	ld.global.u32 	%r880, [%rd8+248];
	xor.b32  	%r1124, %r1124, %r880;
	ld.global.u32 	%r881, [%rd8+252];
	xor.b32  	%r1123, %r1123, %r881;
	ld.global.u32 	%r882, [%rd8+256];
	xor.b32  	%r938, %r938, %r882;
$L__BB0_105:
	and.b32  	%r884, %r790, 8192;
	setp.eq.s32 	%p57, %r884, 0;
	@%p57 bra 	$L__BB0_107;
	ld.global.u32 	%r885, [%rd8+260];
	xor.b32  	%r942, %r942, %r885;
	ld.global.u32 	%r886, [%rd8+264];
	xor.b32  	%r941, %r941, %r886;
	ld.global.u32 	%r887, [%rd8+268];
	xor.b32  	%r1124, %r1124, %r887;
	ld.global.u32 	%r888, [%rd8+272];
	xor.b32  	%r1123, %r1123, %r888;
	ld.global.u32 	%r889, [%rd8+276];
	xor.b32  	%r938, %r938, %r889;
$L__BB0_107:
	and.b32  	%r891, %r790, 16384;
	setp.eq.s32 	%p58, %r891, 0;
	@%p58 bra 	$L__BB0_109;
	ld.global.u32 	%r892, [%rd8+280];
	xor.b32  	%r942, %r942, %r892;
	ld.global.u32 	%r893, [%rd8+284];
	xor.b32  	%r941, %r941, %r893;
	ld.global.u32 	%r894, [%rd8+288];
	xor.b32  	%r1124, %r1124, %r894;
	ld.global.u32 	%r895, [%rd8+292];
	xor.b32  	%r1123, %r1123, %r895;
	ld.global.u32 	%r896, [%rd8+296];
	xor.b32  	%r938, %r938, %r896;
$L__BB0_109:
	and.b32  	%r898, %r790, 32768;
	setp.eq.s32 	%p59, %r898, 0;
	@%p59 bra 	$L__BB0_111;
	ld.global.u32 	%r899, [%rd8+300];
	xor.b32  	%r942, %r942, %r899;
	ld.global.u32 	%r900, [%rd8+304];
	xor.b32  	%r941, %r941, %r900;
	ld.global.u32 	%r901, [%rd8+308];
	xor.b32  	%r1124, %r1124, %r901;
	ld.global.u32 	%r902, [%rd8+312];
	xor.b32  	%r1123, %r1123, %r902;
	ld.global.u32 	%r903, [%rd8+316];
	xor.b32  	%r938, %r938, %r903;
$L__BB0_111:
	add.s32 	%r1121, %r1121, 16;
	setp.ne.s32 	%p60, %r1121, 32;
	@%p60 bra 	$L__BB0_79;
	mad.lo.s32 	%r904, %r1115, -31, %r365;
	add.s32 	%r1115, %r904, 1;
	setp.ne.s32 	%p61, %r1115, 5;
	@%p61 bra 	$L__BB0_78;
	st.local.u32 	[%rd1+4], %r942;
	st.local.v2.u32 	[%rd1+8], {%r941, %r1124};
	st.local.v2.u32 	[%rd1+16], {%r1123, %r938};
$L__BB0_114:
	shr.u64 	%rd24, %rd3, 2;
	add.s32 	%r925, %r925, 1;
	setp.gt.u64 	%p62, %rd3, 3;
	@%p62 bra 	$L__BB0_2;
$L__BB0_115:
	shr.u32 	%r905, %r942, 2;
	xor.b32  	%r906, %r905, %r942;
	shl.b32 	%r907, %r938, 4;
	shl.b32 	%r908, %r906, 1;
	xor.b32  	%r909, %r908, %r907;
	xor.b32  	%r910, %r909, %r906;
	xor.b32  	%r911, %r910, %r938;
	add.s32 	%r912, %r911, 717346202;
	cvt.rn.f32.u32 	%f1, %r912;
	fma.rn.f32 	%f2, %f1, 0f2F800000, 0f2F000000;
	shr.u32 	%r913, %r941, 2;
	xor.b32  	%r914, %r913, %r941;
	shl.b32 	%r915, %r911, 4;
	shl.b32 	%r916, %r914, 1;
	xor.b32  	%r917, %r916, %r915;
	xor.b32  	%r918, %r917, %r914;
	xor.b32  	%r919, %r918, %r911;
	add.s32 	%r920, %r919, 717708639;
	cvt.rn.f32.u32 	%f3, %r920;
	fma.rn.f32 	%f4, %f3, 0f2F800000, 0f2F000000;
	mul.f32 	%f5, %f4, %f4;
	fma.rn.f32 	%f6, %f2, %f2, %f5;
	setp.gtu.f32 	%p63, %f6, 0f3F800000;
	@%p63 bra 	$L__BB0_117;
	cvta.to.global.u64 	%rd23, %rd10;
	atom.global.add.u32 	%r921, [%rd23], 1;
$L__BB0_117:
	ret;

}


// ===== COMPILED SASS (sm_100) =====

	.target	sm_100

	.elftype	@"ET_EXEC"


//--------------------- .note.nv.tkinfo           --------------------------
	.section	.note.nv.tkinfo,"",@"SHT_NOTE"
	.sectionflags	@"SHF_NOTE_NV_TKINFO"
	.tkinfo
        /*0018*/ 	.word	0x00000002
        /*0030*/ 	.string	""
        /*0030*/ 	.string	"ptxas"
        /*0030*/ 	.string	"Cuda compilation tools, release 13.0, V13.0.88"
        /*0030*/ 	.string	"Build cuda_13.0.r13.0/compiler.36424714_0"
        /*0030*/ 	.string	"-arch sm_100 -m 64 "



//--------------------- .note.nv.cuinfo           --------------------------
	.section	.note.nv.cuinfo,"",@"SHT_NOTE"
	.sectionflags	@"SHF_NOTE_NV_CUINFO"
        /*0018*/ 	.short	0x0002
        /*001a*/ 	.short	0x0064
        /*001c*/ 	.short	0x0082
	.zero		2


//--------------------- .nv.info                  --------------------------
	.section	.nv.info,"",@"SHT_CUDA_INFO"
	.align	4


	//----- nvinfo : EIATTR_REGCOUNT
	.align		4
        /*0000*/ 	.byte	0x04, 0x2f
        /*0002*/ 	.short	(.L_10 - .L_9)
	.align		4
.L_9:
        /*0004*/ 	.word	index@(_Z12calculate_piPi)
        /*0008*/ 	.word	0x00000020


	//----- nvinfo : EIATTR_FRAME_SIZE
	.align		4
.L_10:
        /*000c*/ 	.byte	0x04, 0x11
        /*000e*/ 	.short	(.L_12 - .L_11)
	.align		4
.L_11:
        /*0010*/ 	.word	index@(_Z12calculate_piPi)
        /*0014*/ 	.word	0x00000030


	//----- nvinfo : EIATTR_MIN_STACK_SIZE
	.align		4
.L_12:
        /*0018*/ 	.byte	0x04, 0x12
        /*001a*/ 	.short	(.L_14 - .L_13)
	.align		4
.L_13:
        /*001c*/ 	.word	index@(_Z12calculate_piPi)
        /*0020*/ 	.word	0x00000030
.L_14:


//--------------------- .nv.compat                --------------------------
	.section	.nv.compat,"",@"SHT_CUDA_COMPAT_INFO"
	.align	4
        /*0000*/ 	.byte	0x02, 0x09, 0x00, 0x00, 0x02, 0x02, 0x01, 0x00, 0x02, 0x05, 0x05, 0x00, 0x03, 0x07, 0x01, 0x01
        /*0010*/ 	.byte	0x02, 0x03, 0x00, 0x00, 0x02, 0x06, 0x01, 0x00, 0x04, 0x0b, 0x08, 0x00, 0x01, 0x00, 0x00, 0x00
        /*0020*/ 	.byte	0x00, 0x00, 0x00, 0x00


//--------------------- .nv.info._Z12calculate_piPi --------------------------
	.section	.nv.info._Z12calculate_piPi,"",@"SHT_CUDA_INFO"
	.sectionflags	@""
	.align	4


	//----- nvinfo : EIATTR_CUDA_API_VERSION
	.align		4
        /*0000*/ 	.byte	0x04, 0x37
        /*0002*/ 	.short	(.L_16 - .L_15)
.L_15:
        /*0004*/ 	.word	0x00000082


	//----- nvinfo : EIATTR_KPARAM_INFO
	.align		4
.L_16:
        /*0008*/ 	.byte	0x04, 0x17
        /*000a*/ 	.short	(.L_18 - .L_17)
.L_17:
        /*000c*/ 	.word	0x00000000
        /*0010*/ 	.short	0x0000
        /*0012*/ 	.short	0x0000
        /*0014*/ 	.byte	0x00, 0xf5, 0x21, 0x00


	//----- nvinfo : EIATTR_SPARSE_MMA_MASK
	.align		4
.L_18:
        /*0018*/ 	.byte	0x03, 0x50
        /*001a*/ 	.short	0x0000


	//----- nvinfo : EIATTR_MAXREG_COUNT
	.align		4
        /*001c*/ 	.byte	0x03, 0x1b
        /*001e*/ 	.short	0x00ff


	//----- nvinfo : EIATTR_MERCURY_ISA_VERSION
	.align		4
        /*0020*/ 	.byte	0x03, 0x5f
        /*0022*/ 	.short	0x0101


	//----- nvinfo : EIATTR_INT_WARP_WIDE_INSTR_OFFSETS
	.align		4
        /*0024*/ 	.byte	0x04, 0x31
        /*0026*/ 	.short	(.L_20 - .L_19)


	//   ....[0]....
.L_19:
        /*0028*/ 	.word	0x00002850


	//----- nvinfo : EIATTR_VRC_CTA_INIT_COUNT
	.align		4
.L_20:
        /*002c*/ 	.byte	0x02, 0x4a
	.zero		1
	.zero		1


	//----- nvinfo : EIATTR_EXIT_INSTR_OFFSETS
	.align		4
        /*0030*/ 	.byte	0x04, 0x1c
        /*0032*/ 	.short	(.L_22 - .L_21)


	//   ....[0]....
.L_21:
        /*0034*/ 	.word	0x00002820


	//   ....[1]....
        /*0038*/ 	.word	0x000028a0


	//----- nvinfo : EIATTR_CRS_STACK_SIZE
	.align		4
.L_22:
        /*003c*/ 	.byte	0x04, 0x1e
        /*003e*/ 	.short	(.L_24 - .L_23)
.L_23:
        /*0040*/ 	.word	0x00000000


	//----- nvinfo : EIATTR_CBANK_PARAM_SIZE
	.align		4
.L_24:
        /*0044*/ 	.byte	0x03, 0x19
        /*0046*/ 	.short	0x0008


	//----- nvinfo : EIATTR_PARAM_CBANK
	.align		4
        /*0048*/ 	.byte	0x04, 0x0a
        /*004a*/ 	.short	(.L_26 - .L_25)
	.align		4
.L_25:
        /*004c*/ 	.word	index@(.nv.constant0._Z12calculate_piPi)
        /*0050*/ 	.short	0x0380
        /*0052*/ 	.short	0x0008


	//----- nvinfo : EIATTR_SW_WAR
	.align		4
.L_26:
        /*0054*/ 	.byte	0x04, 0x36
        /*0056*/ 	.short	(.L_28 - .L_27)
.L_27:
        /*0058*/ 	.word	0x00000008
.L_28:


//--------------------- .nv.callgraph             --------------------------
	.section	.nv.callgraph,"",@"SHT_CUDA_CALLGRAPH"
	.align	4
	.sectionentsize	8
	.align		4
        /*0000*/ 	.word	0x00000000
	.align		4
        /*0004*/ 	.word	0xffffffff
	.align		4
        /*0008*/ 	.word	0x00000000
	.align		4
        /*000c*/ 	.word	0xfffffffe
	.align		4
        /*0010*/ 	.word	0x00000000
	.align		4
        /*0014*/ 	.word	0xfffffffd
	.align		4
        /*0018*/ 	.word	0x00000000
	.align		4
        /*001c*/ 	.word	0xfffffffc


//--------------------- .nv.constant4             --------------------------
	.section	.nv.constant4,"a",@progbits
	.align	8
	.align		8
.nv.constant4:
        /*0000*/ 	.dword	precalc_xorwow_matrix
	.align		8
        /*0008*/ 	.dword	precalc_xorwow_offset_matrix
	.align		8
        /*0010*/ 	.dword	mrg32k3aM1
	.align		8
        /*0018*/ 	.dword	mrg32k3aM2
	.align		8
        /*0020*/ 	.dword	mrg32k3aM1SubSeq
	.align		8
        /*0028*/ 	.dword	mrg32k3aM2SubSeq
	.align		8
        /*0030*/ 	.dword	mrg32k3aM1Seq
	.align		8
        /*0038*/ 	.dword	mrg32k3aM2Seq


//--------------------- .nv.constant3             --------------------------
	.section	.nv.constant3,"a",@progbits
	.align	8
.nv.constant3:
	.type		__cr_lgamma_table,@object
	.size		__cr_lgamma_table,(.L_8 - __cr_lgamma_table)
__cr_lgamma_table:
        /*0000*/ 	.byte	0x00, 0x00, 0x00, 0x00, 0x00, 0x00, 0x00, 0x00, 0x00, 0x00, 0x00, 0x00, 0x00, 0x00, 0x00, 0x00
        /*0010*/ 	.byte	0xef, 0x39, 0xfa, 0xfe, 0x42, 0x2e, 0xe6, 0x3f, 0x02, 0x20, 0x2a, 0xfa, 0x0b, 0xab, 0xfc, 0x3f
        /*0020*/ 	.byte	0xf9, 0x2c, 0x92, 0x7c, 0xa7, 0x6c, 0x09, 0x40, 0xc9, 0x79, 0x44, 0x3c, 0x64, 0x26, 0x13, 0x40
        /*0030*/ 	.byte	0xca, 0x01, 0xcf, 0x3a, 0x27, 0x51, 0x1a, 0x40, 0x30, 0xcc, 0x2d, 0xf3, 0xe1, 0x0c, 0x21, 0x40
        /*0040*/ 	.byte	0x0d, 0xb7, 0xfc, 0x82, 0x8e, 0x35, 0x25, 0x40
.L_8:


//--------------------- .text._Z12calculate_piPi  --------------------------
	.section	.text._Z12calculate_piPi,"ax",@progbits
	.align	128
        .global         _Z12calculate_piPi
        .type           _Z12calculate_piPi,@function
        .size           _Z12calculate_piPi,(.L_x_12 - _Z12calculate_piPi)
        .other          _Z12calculate_piPi,@"STO_CUDA_ENTRY STV_DEFAULT"
_Z12calculate_piPi:
.text._Z12calculate_piPi:
[----:B------:R-:W0:Y:S01]  /*0000*/  LDC R1, c[0x0][0x37c] ;  /* 0x0000df00ff017b82 */ /* 0x000e220000000800 */
[----:B------:R-:W1:Y:S07]  /*0010*/  S2R R3, SR_TID.X ;  /* 0x0000000000037919 */ /* 0x000e6e0000002100 */
[----:B------:R-:W1:Y:S01]  /*0020*/  S2UR UR4, SR_CTAID.X ;  /* 0x00000000000479c3 */ /* 0x000e620000002500 */
[----:B0-----:R-:W-:Y:S01]  /*0030*/  VIADD R1, R1, 0xffffffd0 ;  /* 0xffffffd001017836 */ /* 0x001fe20000000000 */
[----:B------:R-:W0:Y:S01]  /*0040*/  LDCU.64 UR6, c[0x0][0x358] ;  /* 0x00006b00ff0677ac */ /* 0x000e220008000a00 */
[----:B------:R-:W-:Y:S01]  /*0050*/  IMAD.MOV.U32 R6, RZ, RZ, 0x2abc4dd5 ;  /* 0x2abc4dd5ff067424 */ /* 0x000fe200078e00ff */
[----:B------:R-:W-:Y:S01]  /*0060*/  BSSY.RECONVERGENT B0, `(.L_x_0) ;  /* 0x0000265000007945 */ /* 0x000fe20003800200 */
[----:B------:R-:W-:-:S02]  /*0070*/  IMAD.MOV.U32 R7, RZ, RZ, 0x58213ed2 ;  /* 0x58213ed2ff077424 */ /* 0x000fc400078e00ff */
[----:B------:R-:W-:Y:S01]  /*0080*/  IMAD.MOV.U32 R8, RZ, RZ, 0x455f2458 ;  /* 0x455f2458ff087424 */ /* 0x000fe200078e00ff */
[----:B------:R-:W1:Y:S01]  /*0090*/  LDC R0, c[0x0][0x360] ;  /* 0x0000d800ff007b82 */ /* 0x000e620000000800 */
[----:B------:R-:W-:Y:S01]  /*00a0*/  IMAD.MOV.U32 R9, RZ, RZ, -0x75bd8fc ;  /* 0xf8a42704ff097424 */ /* 0x000fe200078e00ff */
[----:B------:R2:W-:Y:S01]  /*00b0*/  STL.64 [R1], R6 ;  /* 0x0000000601007387 */ /* 0x0005e20000100a00 */
[----:B------:R-:W-:Y:S02]  /*00c0*/  IMAD.MOV.U32 R10, RZ, RZ, -0x23270784 ;  /* 0xdcd8f87cff0a7424 */ /* 0x000fe400078e00ff */
[----:B------:R-:W-:Y:S01]  /*00d0*/  IMAD.MOV.U32 R11, RZ, RZ, 0x511db0d6 ;  /* 0x511db0d6ff0b7424 */ /* 0x000fe200078e00ff */
[----:B------:R2:W-:Y:S01]  /*00e0*/  STL.64 [R1+0x8], R8 ;  /* 0x0000080801007387 */ /* 0x0005e20000100a00 */
[----:B------:R-:W-:Y:S02]  /*00f0*/  IMAD.MOV.U32 R2, RZ, RZ, 0x455f2458 ;  /* 0x455f2458ff027424 */ /* 0x000fe400078e00ff */
[----:B------:R-:W-:Y:S01]  /*0100*/  IMAD.MOV.U32 R5, RZ, RZ, 0x511db0d6 ;  /* 0x511db0d6ff057424 */ /* 0x000fe200078e00ff */
[----:B------:R2:W-:Y:S01]  /*0110*/  STL.64 [R1+0x10], R10 ;  /* 0x0000100a01007387 */ /* 0x0005e20000100a00 */
[----:B-1----:R-:W-:-:S02]  /*0120*/  IMAD R3, R0, UR4, R3 ;  /* 0x0000000400037c24 */ /* 0x002fc4000f8e0203 */
[----:B------:R-:W-:-:S03]  /*0130*/  IMAD.MOV.U32 R0, RZ, RZ, 0x58213ed2 ;  /* 0x58213ed2ff007424 */ /* 0x000fc600078e00ff */
[----:B------:R-:W-:-:S13]  /*0140*/  ISETP.NE.AND P0, PT, R3, RZ, PT ;  /* 0x000000ff0300720c */ /* 0x000fda0003f05270 */
[----:B0-2---:R-:W-:Y:S05]  /*0150*/  @!P0 BRA `(.L_x_1) ;  /* 0x0000002400548947 */ /* 0x005fea0003800000 */
[--C-:B------:R-:W-:Y:S01]  /*0160*/  SHF.R.S32.HI R7, RZ, 0x1f, R3.reuse ;  /* 0x0000001fff077819 */ /* 0x100fe20000011403 */
[----:B------:R-:W-:Y:S02]  /*0170*/  IMAD.MOV.U32 R12, RZ, RZ, R3 ;  /* 0x000000ffff0c7224 */ /* 0x000fe400078e0003 */
[----:B------:R-:W-:Y:S02]  /*0180*/  IMAD.MOV.U32 R10, RZ, RZ, RZ ;  /* 0x000000ffff0a7224 */ /* 0x000fe400078e00ff */
[----:B------:R-:W-:Y:S02]  /*0190*/  IMAD.MOV.U32 R0, RZ, RZ, 0x58213ed2 ;  /* 0x58213ed2ff007424 */ /* 0x000fe400078e00ff */
[----:B------:R-:W-:Y:S02]  /*01a0*/  IMAD.MOV.U32 R2, RZ, RZ, 0x455f2458 ;  /* 0x455f2458ff027424 */ /* 0x000fe400078e00ff */
[----:B------:R-:W-:-:S07]  /*01b0*/  IMAD.MOV.U32 R5, RZ, RZ, 0x511db0d6 ;  /* 0x511db0d6ff057424 */ /* 0x000fce00078e00ff */
.L_x_10:
[----:B0-----:R-:W-:Y:S01]  /*01c0*/  LOP3.LUT R3, R12, 0x3, RZ, 0xc0, !PT ;  /* 0x000000030c037812 */ /* 0x001fe200078ec0ff */
[----:B------:R-:W-:Y:S03]  /*01d0*/  BSSY.RECONVERGENT B1, `(.L_x_2) ;  /* 0x0000247000017945 */ /* 0x000fe60003800200 */
[----:B------:R-:W-:-:S04]  /*01e0*/  ISETP.NE.U32.AND P0, PT, R3, RZ, PT ;  /* 0x000000ff0300720c */ /* 0x000fc80003f05070 */
[----:B------:R-:W-:-:S13]  /*01f0*/  ISETP.NE.AND.EX P0, PT, RZ, RZ, PT, P0 ;  /* 0x000000ffff00720c */ /* 0x000fda0003f05300 */
[----:B------:R-:W-:Y:S05]  /*0200*/  @!P0 BRA `(.L_x_3) ;  /* 0x00000024000c8947 */ /* 0x000fea0003800000 */
[----:B------:R-:W0:Y:S01]  /*0210*/  LDC.64 R8, c[0x4][RZ] ;  /* 0x01000000ff087b82 */ /* 0x000e220000000a00 */
[----:B------:R-:W-:Y:S01]  /*0220*/  IMAD.MOV.U32 R0, RZ, RZ, RZ ;  /* 0x000000ffff007224 */ /* 0x000fe200078e00ff */
[----:B------:R-:W-:Y:S01]  /*0230*/  CS2R R4, SRZ ;  /* 0x0000000000047805 */ /* 0x000fe2000001ff00 */
[----:B------:R-:W-:Y:S01]  /*0240*/  IMAD.MOV.U32 R6, RZ, RZ, RZ ;  /* 0x000000ffff067224 */ /* 0x000fe200078e00ff */
[----:B------:R-:W-:Y:S01]  /*0250*/  CS2R R2, SRZ ;  /* 0x0000000000027805 */ /* 0x000fe2000001ff00 */
[----:B0-----:R-:W-:-:S07]  /*0260*/  IMAD.WIDE.U32 R8, R10, 0xc80, R8 ;  /* 0x00000c800a087825 */ /* 0x001fce00078e0008 */
.L_x_5:
[----:B------:R-:W-:-:S06]  /*0270*/  IMAD R11, R6, 0x4, R1 ;  /* 0x00000004060b7824 */ /* 0x000fcc00078e0201 */
[----:B------:R-:W5:Y:S01]  /*0280*/  LDL R11, [R11+0x4] ;  /* 0x000004000b0b7983 */ /* 0x000f620000100800 */
[----:B------:R-:W-:Y:S01]  /*0290*/  IMAD.SHL.U32 R13, R6, 0x20, RZ ;  /* 0x00000020060d7824 */ /* 0x000fe200078e00ff */
[----:B------:R-:W-:-:S06]  /*02a0*/  UMOV UR4, URZ ;  /* 0x000000ff00047c82 */ /* 0x000fcc0008000000 */
.L_x_4:
[----:B-----5:R-:W-:Y:S01]  /*02b0*/  SHF.R.U32.HI R20, RZ, UR4, R11 ;  /* 0x00000004ff147c19 */ /* 0x020fe2000801160b */
[----:B------:R-:W-:-:S03]  /*02c0*/  VIADD R14, R13, UR4 ;  /* 0x000000040d0e7c36 */ /* 0x000fc60008000000 */
[----:B------:R-:W-:-:S04]  /*02d0*/  LOP3.LUT R15, R20, 0x1, RZ, 0xc0, !PT ;  /* 0x00000001140f7812 */ /* 0x000fc800078ec0ff */
[----:B------:R-:W-:Y:S01]  /*02e0*/  ISETP.NE.U32.AND P0, PT, R15, 0x1, PT ;  /* 0x000000010f00780c */ /* 0x000fe20003f05070 */
[----:B------:R-:W-:-:S03]  /*02f0*/  IMAD R15, R14, 0x5, RZ ;  /* 0x000000050e0f7824 */ /* 0x000fc600078e02ff */
[----:B------:R-:W-:Y:S01]  /*0300*/  R2P PR, R20, 0x7e ;  /* 0x0000007e14007804 */ /* 0x000fe20000000000 */
[----:B------:R-:W-:-:S08]  /*0310*/  IMAD.WIDE.U32 R14, R15, 0x4, R8 ;  /* 0x000000040f0e7825 */ /* 0x000fd000078e0008 */
[----:B------:R-:W2:Y:S04]  /*0320*/  @!P0 LDG.E R17, desc[UR6][R14.64] ;  /* 0x000000060e118981 */ /* 0x000ea8000c1e1900 */
[----:B------:R-:W3:Y:S04]  /*0330*/  @P1 LDG.E R19, desc[UR6][R14.64+0x14] ;  /* 0x000014060e131981 */ /* 0x000ee8000c1e1900 */
[----:B------:R-:W4:Y:S04]  /*0340*/  @P2 LDG.E R21, desc[UR6][R14.64+0x28] ;  /* 0x000028060e152981 */ /* 0x000f28000c1e1900 */
[----:B------:R-:W4:Y:S04]  /*0350*/  @P3 LDG.E R23, desc[UR6][R14.64+0x3c] ;  /* 0x00003c060e173981 */ /* 0x000f28000c1e1900 */
[----:B------:R-:W4:Y:S04]  /*0360*/  @!P0 LDG.E R16, desc[UR6][R14.64+0x8] ;  /* 0x000008060e108981 */ /* 0x000f28000c1e1900 */
[----:B------:R-:W4:Y:S04]  /*0370*/  @P4 LDG.E R25, desc[UR6][R14.64+0x50] ;  /* 0x000050060e194981 */ /* 0x000f28000c1e1900 */
[----:B------:R-:W4:Y:S04]  /*0380*/  @!P0 LDG.E R18, desc[UR6][R14.64+0x10] ;  /* 0x000010060e128981 */ /* 0x000f28000c1e1900 */
[----:B------:R-:W4:Y:S04]  /*0390*/  @P1 LDG.E R22, desc[UR6][R14.64+0x1c] ;  /* 0x00001c060e161981 */ /* 0x000f28000c1e1900 */
[----:B------:R-:W4:Y:S04]  /*03a0*/  @P1 LDG.E R24, desc[UR6][R14.64+0x24] ;  /* 0x000024060e181981 */ /* 0x000f28000c1e1900 */
[----:B------:R-:W4:Y:S01]  /*03b0*/  @P6 LDG.E R27, desc[UR6][R14.64+0x78] ;  /* 0x000078060e1b6981 */ /* 0x000f22000c1e1900 */
[----:B--2---:R-:W-:-:S03]  /*03c0*/  @!P0 LOP3.LUT R0, R0, R17, RZ, 0x3c, !PT ;  /* 0x0000001100008212 */ /* 0x004fc600078e3cff */
[----:B------:R-:W2:Y:S01]  /*03d0*/  @!P0 LDG.E R17, desc[UR6][R14.64+0x4] ;  /* 0x000004060e118981 */ /* 0x000ea2000c1e1900 */
[----:B---3--:R-:W-:-:S03]  /*03e0*/  @P1 LOP3.LUT R0, R0, R19, RZ, 0x3c, !PT ;  /* 0x0000001300001212 */ /* 0x008fc600078e3cff */
[----:B------:R-:W3:Y:S01]  /*03f0*/  @!P0 LDG.E R19, desc[UR6][R14.64+0xc] ;  /* 0x00000c060e138981 */ /* 0x000ee2000c1e1900 */
[----:B----4-:R-:W-:-:S03]  /*0400*/  @P2 LOP3.LUT R0, R0, R21, RZ, 0x3c, !PT ;  /* 0x0000001500002212 */ /* 0x010fc600078e3cff */
[----:B------:R-:W4:Y:S01]  /*0410*/  @P1 LDG.E R21, desc[UR6][R14.64+0x18] ;  /* 0x000018060e151981 */ /* 0x000f22000c1e1900 */
[----:B------:R-:W-:-:S03]  /*0420*/  @P3 LOP3.LUT R0, R0, R23, RZ, 0x3c, !PT ;  /* 0x0000001700003212 */ /* 0x000fc600078e3cff */
[----:B------:R-:W4:Y:S01]  /*0430*/  @P5 LDG.E R23, desc[UR6][R14.64+0x64] ;  /* 0x000064060e175981 */ /* 0x000f22000c1e1900 */
[----:B------:R-:W-:-:S03]  /*0440*/  @!P0 LOP3.LUT R3, R3, R16, RZ, 0x3c, !PT ;  /* 0x0000001003038212 */ /* 0x000fc600078e3cff */
[----:B------:R-:W4:Y:S01]  /*0450*/  @P2 LDG.E R16, desc[UR6][R14.64+0x30] ;  /* 0x000030060e102981 */ /* 0x000f22000c1e1900 */
[----:B------:R-:W-:-:S03]  /*0460*/  @P4 LOP3.LUT R0, R0, R25, RZ, 0x3c, !PT ;  /* 0x0000001900004212 */ /* 0x000fc600078e3cff */
[----:B------:R-:W4:Y:S01]  /*0470*/  @P3 LDG.E R25, desc[UR6][R14.64+0x48] ;  /* 0x000048060e193981 */ /* 0x000f22000c1e1900 */
[----:B------:R-:W-:-:S03]  /*0480*/  @!P0 LOP3.LUT R5, R5, R18, RZ, 0x3c, !PT ;  /* 0x0000001205058212 */ /* 0x000fc600078e3cff */
[----:B------:R-:W4:Y:S01]  /*0490*/  @P2 LDG.E R18, desc[UR6][R14.64+0x38] ;  /* 0x000038060e122981 */ /* 0x000f22000c1e1900 */
[----:B------:R-:W-:-:S03]  /*04a0*/  @P1 LOP3.LUT R3, R3, R22, RZ, 0x3c, !PT ;  /* 0x0000001603031212 */ /* 0x000fc600078e3cff */
[----:B------:R-:W4:Y:S01]  /*04b0*/  @P3 LDG.E R22, desc[UR6][R14.64+0x44] ;  /* 0x000044060e163981 */ /* 0x000f22000c1e1900 */
[----:B--2---:R-:W-:-:S03]  /*04c0*/  @!P0 LOP3.LUT R2, R2, R17, RZ, 0x3c, !PT ;  /* 0x0000001102028212 */ /* 0x004fc600078e3cff */
[----:B------:R-:W2:Y:S01]  /*04d0*/  @P1 LDG.E R17, desc[UR6][R14.64+0x20] ;  /* 0x000020060e111981 */ /* 0x000ea2000c1e1900 */
[----:B---3--:R-:W-:-:S03]  /*04e0*/  @!P0 LOP3.LUT R4, R4, R19, RZ, 0x3c, !PT ;  /* 0x0000001304048212 */ /* 0x008fc600078e3cff */
[----:B------:R-:W3:Y:S01]  /*04f0*/  @P2 LDG.E R19, desc[UR6][R14.64+0x2c] ;  /* 0x00002c060e132981 */ /* 0x000ee2000c1e1900 */
[----:B----4-:R-:W-:-:S03]  /*0500*/  @P1 LOP3.LUT R2, R2, R21, RZ, 0x3c, !PT ;  /* 0x0000001502021212 */ /* 0x010fc600078e3cff */
[----:B------:R-:W4:Y:S01]  /*0510*/  @P2 LDG.E R21, desc[UR6][R14.64+0x34] ;  /* 0x000034060e152981 */ /* 0x000f22000c1e1900 */
[----:B------:R-:W-:-:S03]  /*0520*/  @P5 LOP3.LUT R0, R0, R23, RZ, 0x3c, !PT ;  /* 0x0000001700005212 */ /* 0x000fc600078e3cff */
[----:B------:R-:W4:Y:S01]  /*0530*/  @P3 LDG.E R23, desc[UR6][R14.64+0x40] ;  /* 0x000040060e173981 */ /* 0x000f22000c1e1900 */
[----:B------:R-:W-:Y:S02]  /*0540*/  @P1 LOP3.LUT R5, R5, R24, RZ, 0x3c, !PT ;  /* 0x0000001805051212 */ /* 0x000fe400078e3cff */
[----:B------:R-:W-:Y:S01]  /*0550*/  @P2 LOP3.LUT R3, R3, R16, RZ, 0x3c, !PT ;  /* 0x0000001003032212 */ /* 0x000fe200078e3cff */
[----:B------:R-:W4:Y:S04]  /*0560*/  @P5 LDG.E R24, desc[UR6][R14.64+0x6c] ;  /* 0x00006c060e185981 */ /* 0x000f28000c1e1900 */
[----:B------:R-:W4:Y:S01]  /*0570*/  @P3 LDG.E R16, desc[UR6][R14.64+0x4c] ;  /* 0x00004c060e103981 */ /* 0x000f22000c1e1900 */
[----:B------:R-:W-:-:S03]  /*0580*/  @P2 LOP3.LUT R5, R5, R18, RZ, 0x3c, !PT ;  /* 0x0000001205052212 */ /* 0x000fc600078e3cff */
[----:B------:R-:W4:Y:S01]  /*0590*/  @P4 LDG.E R18, desc[UR6][R14.64+0x58] ;  /* 0x000058060e124981 */ /* 0x000f22000c1e1900 */
[----:B------:R-:W-:-:S03]  /*05a0*/  @P3 LOP3.LUT R3, R3, R22, RZ, 0x3c, !PT ;  /* 0x0000001603033212 */ /* 0x000fc600078e3cff */
[----:B------:R-:W4:Y:S01]  /*05b0*/  @P4 LDG.E R22, desc[UR6][R14.64+0x60] ;  /* 0x000060060e164981 */ /* 0x000f22000c1e1900 */
[----:B--2---:R-:W-:-:S03]  /*05c0*/  @P1 LOP3.LUT R4, R4, R17, RZ, 0x3c, !PT ;  /* 0x0000001104041212 */ /* 0x004fc600078e3cff */
[----:B------:R-:W2:Y:S01]  /*05d0*/  @P4 LDG.E R17, desc[UR6][R14.64+0x54] ;  /* 0x000054060e114981 */ /* 0x000ea2000c1e1900 */
[----:B---3--:R-:W-:-:S03]  /*05e0*/  @P2 LOP3.LUT R2, R2, R19, RZ, 0x3c, !PT ;  /* 0x0000001302022212 */ /* 0x008fc600078e3cff */
[----:B------:R-:W3:Y:S01]  /*05f0*/  @P4 LDG.E R19, desc[UR6][R14.64+0x5c] ;  /* 0x00005c060e134981 */ /* 0x000ee2000c1e1900 */
[----:B----4-:R-:W-:-:S03]  /*0600*/  @P2 LOP3.LUT R4, R4, R21, RZ, 0x3c, !PT ;  /* 0x0000001504042212 */ /* 0x010fc600078e3cff */
[----:B------:R-:W4:Y:S01]  /*0610*/  @P5 LDG.E R21, desc[UR6][R14.64+0x68] ;  /* 0x000068060e155981 */ /* 0x000f22000c1e1900 */
[----:B------:R-:W-:-:S03]  /*0620*/  @P3 LOP3.LUT R2, R2, R23, RZ, 0x3c, !PT ;  /* 0x0000001702023212 */ /* 0x000fc600078e3cff */
[----:B------:R-:W4:Y:S01]  /*0630*/  @P5 LDG.E R23, desc[UR6][R14.64+0x70] ;  /* 0x000070060e175981 */ /* 0x000f22000c1e1900 */
[----:B------:R-:W-:Y:S02]  /*0640*/  LOP3.LUT P0, RZ, R20, 0x80, RZ, 0xc0, !PT ;  /* 0x0000008014ff7812 */ /* 0x000fe4000780c0ff */
[----:B------:R-:W-:Y:S02]  /*0650*/  @P3 LOP3.LUT R4, R4, R25, RZ, 0x3c, !PT ;  /* 0x0000001904043212 */ /* 0x000fe400078e3cff */
[----:B------:R-:W-:Y:S02]  /*0660*/  @P3 LOP3.LUT R5, R5, R16, RZ, 0x3c, !PT ;  /* 0x0000001005053212 */ /* 0x000fe400078e3cff */
[----:B------:R-:W4:Y:S01]  /*0670*/  @P5 LDG.E R16, desc[UR6][R14.64+0x74] ;  /* 0x000074060e105981 */ /* 0x000f22000c1e1900 */
[----:B------:R-:W-:-:S03]  /*0680*/  @P4 LOP3.LUT R3, R3, R18, RZ, 0x3c, !PT ;  /* 0x0000001203034212 */ /* 0x000fc600078e3cff */
[----:B------:R-:W4:Y:S01]  /*0690*/  @P6 LDG.E R18, desc[UR6][R14.64+0x80] ;  /* 0x000080060e126981 */ /* 0x000f22000c1e1900 */
[----:B------:R-:W-:-:S03]  /*06a0*/  @P4 LOP3.LUT R5, R5, R22, RZ, 0x3c, !PT ;  /* 0x0000001605054212 */ /* 0x000fc600078e3cff */
[----:B------:R-:W4:Y:S01]  /*06b0*/  @P6 LDG.E R22, desc[UR6][R14.64+0x88] ;  /* 0x000088060e166981 */ /* 0x000f22000c1e1900 */
[----:B------:R-:W-:-:S03]  /*06c0*/  @P5 LOP3.LUT R3, R3, R24, RZ, 0x3c, !PT ;  /* 0x0000001803035212 */ /* 0x000fc600078e3cff */
[----:B------:R-:W4:Y:S04]  /*06d0*/  @P0 LDG.E R25, desc[UR6][R14.64+0x8c] ;  /* 0x00008c060e190981 */ /* 0x000f28000c1e1900 */
[----:B------:R-:W4:Y:S04]  /*06e0*/  @P0 LDG.E R24, desc[UR6][R14.64+0x94] ;  /* 0x000094060e180981 */ /* 0x000f28000c1e1900 */
        /* <DEDUP_REMOVED lines=9> */
[----:B------:R-:W-:Y:S02]  /*0780*/  @P6 LOP3.LUT R0, R0, R27, RZ, 0x3c, !PT ;  /* 0x0000001b00006212 */ /* 0x000fe400078e3cff */
[----:B------:R-:W-:Y:S02]  /*0790*/  @P5 LOP3.LUT R5, R5, R16, RZ, 0x3c, !PT ;  /* 0x0000001005055212 */ /* 0x000fe400078e3cff */
[----:B------:R-:W-:Y:S02]  /*07a0*/  @P6 LOP3.LUT R3, R3, R18, RZ, 0x3c, !PT ;  /* 0x0000001203036212 */ /* 0x000fe400078e3cff */
[----:B------:R-:W-:Y:S02]  /*07b0*/  @P6 LOP3.LUT R5, R5, R22, RZ, 0x3c, !PT ;  /* 0x0000001605056212 */ /* 0x000fe400078e3cff */
[----:B------:R-:W-:Y:S02]  /*07c0*/  @P0 LOP3.LUT R0, R0, R25, RZ, 0x3c, !PT ;  /* 0x0000001900000212 */ /* 0x000fe400078e3cff */
[----:B------:R-:W-:-:S02]  /*07d0*/  @P0 LOP3.LUT R3, R3, R24, RZ, 0x3c, !PT ;  /* 0x0000001803030212 */ /* 0x000fc400078e3cff */
[----:B------:R-:W-:Y:S02]  /*07e0*/  @P0 LOP3.LUT R5, R5, R26, RZ, 0x3c, !PT ;  /* 0x0000001a05050212 */ /* 0x000fe400078e3cff */
[----:B--2---:R-:W-:Y:S02]  /*07f0*/  @P6 LOP3.LUT R2, R2, R17, RZ, 0x3c, !PT ;  /* 0x0000001102026212 */ /* 0x004fe400078e3cff */
[----:B---3--:R-:W-:Y:S02]  /*0800*/  @P6 LOP3.LUT R4, R4, R19, RZ, 0x3c, !PT ;  /* 0x0000001304046212 */ /* 0x008fe400078e3cff */
[----:B----4-:R-:W-:Y:S02]  /*0810*/  @P0 LOP3.LUT R2, R2, R21, RZ, 0x3c, !PT ;  /* 0x0000001502020212 */ /* 0x010fe400078e3cff */
[----:B------:R-:W-:Y:S02]  /*0820*/  @P0 LOP3.LUT R4, R4, R23, RZ, 0x3c, !PT ;  /* 0x0000001704040212 */ /* 0x000fe400078e3cff */
[----:B------:R-:W-:-:S13]  /*0830*/  R2P PR, R20.B1, 0x7f ;  /* 0x0000007f14007804 */ /* 0x000fda0000001000 */
[----:B------:R-:W2:Y:S04]  /*0840*/  @P0 LDG.E R18, desc[UR6][R14.64+0xb0] ;  /* 0x0000b0060e120981 */ /* 0x000ea8000c1e1900 */
[----:B------:R-:W3:Y:S04]  /*0850*/  @P0 LDG.E R21, desc[UR6][R14.64+0xa0] ;  /* 0x0000a0060e150981 */ /* 0x000ee8000c1e1900 */
[----:B------:R-:W4:Y:S04]  /*0860*/  @P0 LDG.E R23, desc[UR6][R14.64+0xa4] ;  /* 0x0000a4060e170981 */ /* 0x000f28000c1e1900 */
[----:B------:R-:W4:Y:S04]  /*0870*/  @P0 LDG.E R16, desc[UR6][R14.64+0xa8] ;  /* 0x0000a8060e100981 */ /* 0x000f28000c1e1900 */
[----:B------:R-:W4:Y:S04]  /*0880*/  @P0 LDG.E R25, desc[UR6][R14.64+0xac] ;  /* 0x0000ac060e190981 */ /* 0x000f28000c1e1900 */
[----:B------:R-:W4:Y:S04]  /*0890*/  @P1 LDG.E R27, desc[UR6][R14.64+0xb4] ;  /* 0x0000b4060e1b1981 */ /* 0x000f28000c1e1900 */
[----:B------:R-:W4:Y:S04]  /*08a0*/  @P2 LDG.E R29, desc[UR6][R14.64+0xc8] ;  /* 0x0000c8060e1d2981 */ /* 0x000f28000c1e1900 */
[----:B------:R-:W4:Y:S04]  /*08b0*/  @P3 LDG.E R19, desc[UR6][R14.64+0xdc] ;  /* 0x0000dc060e133981 */ /* 0x000f28000c1e1900 */
        /* <DEDUP_REMOVED lines=12> */
[----:B------:R-:W-:Y:S01]  /*0980*/  LOP3.LUT P0, RZ, R20, 0x8000, RZ, 0xc0, !PT ;  /* 0x0000800014ff7812 */ /* 0x000fe2000780c0ff */
[----:B------:R-:W4:Y:S04]  /*0990*/  @P1 LDG.E R25, desc[UR6][R14.64+0xc0] ;  /* 0x0000c0060e191981 */ /* 0x000f28000c1e1900 */
[----:B------:R-:W4:Y:S01]  /*09a0*/  @P1 LDG.E R20, desc[UR6][R14.64+0xc4] ;  /* 0x0000c4060e141981 */ /* 0x000f22000c1e1900 */
[----:B------:R-:W-:-:S03]  /*09b0*/  @P1 LOP3.LUT R0, R0, R27, RZ, 0x3c, !PT ;  /* 0x0000001b00001212 */ /* 0x000fc600078e3cff */
[----:B------:R-:W4:Y:S01]  /*09c0*/  @P2 LDG.E R27, desc[UR6][R14.64+0xcc] ;  /* 0x0000cc060e1b2981 */ /* 0x000f22000c1e1900 */
[----:B------:R-:W-:-:S03]  /*09d0*/  @P2 LOP3.LUT R0, R0, R29, RZ, 0x3c, !PT ;  /* 0x0000001d00002212 */ /* 0x000fc600078e3cff */
[----:B------:R-:W4:Y:S01]  /*09e0*/  @P6 LDG.E R29, desc[UR6][R14.64+0x118] ;  /* 0x000118060e1d6981 */ /* 0x000f22000c1e1900 */
[----:B------:R-:W-:-:S03]  /*09f0*/  @P3 LOP3.LUT R0, R0, R19, RZ, 0x3c, !PT ;  /* 0x0000001300003212 */ /* 0x000fc600078e3cff */
[----:B------:R-:W4:Y:S01]  /*0a00*/  @P2 LDG.E R19, desc[UR6][R14.64+0xd4] ;  /* 0x0000d4060e132981 */ /* 0x000f22000c1e1900 */
[----:B------:R-:W-:-:S03]  /*0a10*/  @P4 LOP3.LUT R0, R0, R17, RZ, 0x3c, !PT ;  /* 0x0000001100004212 */ /* 0x000fc600078e3cff */
[----:B------:R-:W4:Y:S04]  /*0a20*/  @P5 LDG.E R17, desc[UR6][R14.64+0x108] ;  /* 0x000108060e115981 */ /* 0x000f28000c1e1900 */
[----:B------:R-:W4:Y:S01]  /*0a30*/  @P0 LDG.E R26, desc[UR6][R14.64+0x13c] ;  /* 0x00013c060e1a0981 */ /* 0x000f22000c1e1900 */
[----:B--2---:R-:W-:-:S03]  /*0a40*/  @P1 LOP3.LUT R3, R3, R18, RZ, 0x3c, !PT ;  /* 0x0000001203031212 */ /* 0x004fc600078e3cff */
[----:B------:R-:W2:Y:S01]  /*0a50*/  @P4 LDG.E R18, desc[UR6][R14.64+0x100] ;  /* 0x000100060e124981 */ /* 0x000ea2000c1e1900 */
[----:B---3--:R-:W-:Y:S02]  /*0a60*/  @P5 LOP3.LUT R0, R0, R21, RZ, 0x3c, !PT ;  /* 0x0000001500005212 */ /* 0x008fe400078e3cff */
[----:B------:R-:W-:Y:S01]  /*0a70*/  @P2 LOP3.LUT R3, R3, R22, RZ, 0x3c, !PT ;  /* 0x0000001603032212 */ /* 0x000fe200078e3cff */
[----:B------:R-:W3:Y:S01]  /*0a80*/  @P3 LDG.E R21, desc[UR6][R14.64+0xe0] ;  /* 0x0000e0060e153981 */ /* 0x000ee2000c1e1900 */
[----:B----4-:R-:W-:-:S03]  /*0a90*/  @P1 LOP3.LUT R2, R2, R23, RZ, 0x3c, !PT ;  /* 0x0000001702021212 */ /* 0x010fc600078e3cff */
[----:B------:R-:W4:Y:S04]  /*0aa0*/  @P3 LDG.E R22, desc[UR6][R14.64+0xec] ;  /* 0x0000ec060e163981 */ /* 0x000f28000c1e1900 */
[----:B------:R-:W2:Y:S01]  /*0ab0*/  @P3 LDG.E R23, desc[UR6][R14.64+0xe8] ;  /* 0x0000e8060e173981 */ /* 0x000ea2000c1e1900 */
[----:B------:R-:W-:-:S03]  /*0ac0*/  @P1 LOP3.LUT R4, R4, R25, RZ, 0x3c, !PT ;  /* 0x0000001904041212 */ /* 0x000fc600078e3cff */
[----:B------:R-:W2:Y:S01]  /*0ad0*/  @P4 LDG.E R25, desc[UR6][R14.64+0xf4] ;  /* 0x0000f4060e194981 */ /* 0x000ea2000c1e1900 */
[----:B------:R-:W-:-:S03]  /*0ae0*/  @P1 LOP3.LUT R5, R5, R20, RZ, 0x3c, !PT ;  /* 0x0000001405051212 */ /* 0x000fc600078e3cff */
[----:B------:R-:W2:Y:S01]  /*0af0*/  @P3 LDG.E R20, desc[UR6][R14.64+0xe4] ;  /* 0x0000e4060e143981 */ /* 0x000ea2000c1e1900 */
[----:B------:R-:W-:Y:S02]  /*0b00*/  @P2 LOP3.LUT R2, R2, R27, RZ, 0x3c, !PT ;  /* 0x0000001b02022212 */ /* 0x000fe400078e3cff */
[----:B------:R-:W-:Y:S01]  /*0b10*/  @P2 LOP3.LUT R5, R5, R16, RZ, 0x3c, !PT ;  /* 0x0000001005052212 */ /* 0x000fe200078e3cff */
[----:B------:R-:W2:Y:S04]  /*0b20*/  @P4 LDG.E R27, desc[UR6][R14.64+0xfc] ;  /* 0x0000fc060e1b4981 */ /* 0x000ea8000c1e1900 */
[----:B------:R-:W2:Y:S01]  /*0b30*/  @P5 LDG.E R16, desc[UR6][R14.64+0x10c] ;  /* 0x00010c060e105981 */ /* 0x000ea2000c1e1900 */
[----:B------:R-:W-:-:S03]  /*0b40*/  @P2 LOP3.LUT R4, R4, R19, RZ, 0x3c, !PT ;  /* 0x0000001304042212 */ /* 0x000fc600078e3cff */
[----:B------:R-:W2:Y:S01]  /*0b50*/  @P5 LDG.E R19, desc[UR6][R14.64+0x110] ;  /* 0x000110060e135981 */ /* 0x000ea2000c1e1900 */
[----:B------:R-:W-:-:S03]  /*0b60*/  @P6 LOP3.LUT R0, R0, R29, RZ, 0x3c, !PT ;  /* 0x0000001d00006212 */ /* 0x000fc600078e3cff */
[----:B------:R-:W2:Y:S01]  /*0b70*/  @P0 LDG.E R29, desc[UR6][R14.64+0x12c] ;  /* 0x00012c060e1d0981 */ /* 0x000ea2000c1e1900 */
[----:B---3--:R-:W-:-:S03]  /*0b80*/  @P3 LOP3.LUT R2, R2, R21, RZ, 0x3c, !PT ;  /* 0x0000001502023212 */ /* 0x008fc600078e3cff */
[----:B------:R-:W3:Y:S01]  /*0b90*/  @P6 LDG.E R21, desc[UR6][R14.64+0x11c] ;  /* 0x00011c060e156981 */ /* 0x000ee2000c1e1900 */
[----:B----4-:R-:W-:-:S03]  /*0ba0*/  @P3 LOP3.LUT R5, R5, R22, RZ, 0x3c, !PT ;  /* 0x0000001605053212 */ /* 0x010fc600078e3cff */
[----:B------:R-:W4:Y:S01]  /*0bb0*/  @P6 LDG.E R22, desc[UR6][R14.64+0x128] ;  /* 0x000128060e166981 */ /* 0x000f22000c1e1900 */
[----:B--2---:R-:W-:Y:S02]  /*0bc0*/  @P3 LOP3.LUT R4, R4, R23, RZ, 0x3c, !PT ;  /* 0x0000001704043212 */ /* 0x004fe400078e3cff */
[----:B------:R-:W-:Y:S01]  /*0bd0*/  @P4 LOP3.LUT R5, R5, R18, RZ, 0x3c, !PT ;  /* 0x0000001205054212 */ /* 0x000fe200078e3cff */
[----:B------:R-:W2:Y:S01]  /*0be0*/  @P6 LDG.E R23, desc[UR6][R14.64+0x124] ;  /* 0x000124060e176981 */ /* 0x000ea2000c1e1900 */
[----:B------:R-:W-:-:S03]  /*0bf0*/  @P4 LOP3.LUT R2, R2, R25, RZ, 0x3c, !PT ;  /* 0x0000001902024212 */ /* 0x000fc600078e3cff */
[----:B------:R-:W4:Y:S01]  /*0c00*/  @P6 LDG.E R18, desc[UR6][R14.64+0x120] ;  /* 0x000120060e126981 */ /* 0x000f22000c1e1900 */
[----:B------:R-:W-:-:S03]  /*0c10*/  @P3 LOP3.LUT R3, R3, R20, RZ, 0x3c, !PT ;  /* 0x0000001403033212 */ /* 0x000fc600078e3cff */
[----:B------:R-:W4:Y:S01]  /*0c20*/  @P5 LDG.E R20, desc[UR6][R14.64+0x114] ;  /* 0x000114060e145981 */ /* 0x000f22000c1e1900 */
[----:B------:R-:W-:Y:S02]  /*0c30*/  @P4 LOP3.LUT R3, R3, R24, RZ, 0x3c, !PT ;  /* 0x0000001803034212 */ /* 0x000fe400078e3cff */
[----:B------:R-:W-:Y:S01]  /*0c40*/  @P5 LOP3.LUT R2, R2, R17, RZ, 0x3c, !PT ;  /* 0x0000001102025212 */ /* 0x000fe200078e3cff */
[----:B------:R-:W4:Y:S04]  /*0c50*/  @P0 LDG.E R24, desc[UR6][R14.64+0x134] ;  /* 0x000134060e180981 */ /* 0x000f28000c1e1900 */
[----:B------:R-:W4:Y:S04]  /*0c60*/  @P0 LDG.E R17, desc[UR6][R14.64+0x130] ;  /* 0x000130060e110981 */ /* 0x000f28000c1e1900 */
[----:B------:R-:W4:Y:S01]  /*0c70*/  @P0 LDG.E R25, desc[UR6][R14.64+0x138] ;  /* 0x000138060e190981 */ /* 0x000f22000c1e1900 */
[----:B------:R-:W-:Y:S01]  /*0c80*/  UIADD3 UR4, UPT, UPT, UR4, 0x10, URZ ;  /* 0x0000001004047890 */ /* 0x000fe2000fffe0ff */
[----:B------:R-:W-:-:S03]  /*0c90*/  @P4 LOP3.LUT R4, R4, R27, RZ, 0x3c, !PT ;  /* 0x0000001b04044212 */ /* 0x000fc600078e3cff */
[----:B------:R-:W-:Y:S01]  /*0ca0*/  UISETP.NE.AND UP0, UPT, UR4, 0x20, UPT ;  /* 0x000000200400788c */ /* 0x000fe2000bf05270 */
[----:B------:R-:W-:Y:S02]  /*0cb0*/  @P5 LOP3.LUT R3, R3, R16, RZ, 0x3c, !PT ;  /* 0x0000001003035212 */ /* 0x000fe400078e3cff */
[----:B------:R-:W-:Y:S02]  /*0cc0*/  @P5 LOP3.LUT R4, R4, R19, RZ, 0x3c, !PT ;  /* 0x0000001304045212 */ /* 0x000fe400078e3cff */
[----:B------:R-:W-:Y:S02]  /*0cd0*/  @P0 LOP3.LUT R0, R0, R29, RZ, 0x3c, !PT ;  /* 0x0000001d00000212 */ /* 0x000fe400078e3cff */
[----:B---3--:R-:W-:Y:S02]  /*0ce0*/  @P6 LOP3.LUT R2, R2, R21, RZ, 0x3c, !PT ;  /* 0x0000001502026212 */ /* 0x008fe400078e3cff */
[----:B--2---:R-:W-:Y:S02]  /*0cf0*/  @P6 LOP3.LUT R4, R4, R23, RZ, 0x3c, !PT ;  /* 0x0000001704046212 */ /* 0x004fe400078e3cff */
[----:B----4-:R-:W-:-:S02]  /*0d00*/  @P6 LOP3.LUT R3, R3, R18, RZ, 0x3c, !PT ;  /* 0x0000001203036212 */ /* 0x010fc400078e3cff */
[----:B------:R-:W-:-:S04]  /*0d10*/  @P5 LOP3.LUT R5, R5, R20, RZ, 0x3c, !PT ;  /* 0x0000001405055212 */ /* 0x000fc800078e3cff */
[----:B------:R-:W-:Y:S02]  /*0d20*/  @P6 LOP3.LUT R5, R5, R22, RZ, 0x3c, !PT ;  /* 0x0000001605056212 */ /* 0x000fe400078e3cff */
[----:B------:R-:W-:Y:S02]  /*0d30*/  @P0 LOP3.LUT R3, R3, R24, RZ, 0x3c, !PT ;  /* 0x0000001803030212 */ /* 0x000fe400078e3cff */
[----:B------:R-:W-:Y:S02]  /*0d40*/  @P0 LOP3.LUT R2, R2, R17, RZ, 0x3c, !PT ;  /* 0x0000001102020212 */ /* 0x000fe400078e3cff */
[----:B------:R-:W-:Y:S02]  /*0d50*/  @P0 LOP3.LUT R5, R5, R26, RZ, 0x3c, !PT ;  /* 0x0000001a05050212 */ /* 0x000fe400078e3cff */
[----:B------:R-:W-:Y:S01]  /*0d60*/  @P0 LOP3.LUT R4, R4, R25, RZ, 0x3c, !PT ;  /* 0x0000001904040212 */ /* 0x000fe200078e3cff */
[----:B------:R-:W-:Y:S06]  /*0d70*/  BRA.U UP0, `(.L_x_4) ;  /* 0xfffffff5004c7547 */ /* 0x000fec000b83ffff */
[----:B------:R-:W-:-:S05]  /*0d80*/  VIADD R6, R6, 0x1 ;  /* 0x0000000106067836 */ /* 0x000fca0000000000 */
[----:B------:R-:W-:-:S13]  /*0d90*/  ISETP.NE.AND P0, PT, R6, 0x5, PT ;  /* 0x000000050600780c */ /* 0x000fda0003f05270 */
[----:B------:R-:W-:Y:S05]  /*0da0*/  @P0 BRA `(.L_x_5) ;  /* 0xfffffff400300947 */ /* 0x000fea000383ffff */
[----:B------:R-:W-:Y:S01]  /*0db0*/  LOP3.LUT R6, R12, 0x3, RZ, 0xc0, !PT ;  /* 0x000000030c067812 */ /* 0x000fe200078ec0ff */
[----:B------:R0:W-:Y:S03]  /*0dc0*/  STL.64 [R1+0x8], R2 ;  /* 0x0000080201007387 */ /* 0x0001e60000100a00 */
[----:B------:R-:W-:Y:S01]  /*0dd0*/  ISETP.NE.U32.AND P0, PT, R6, 0x1, PT ;  /* 0x000000010600780c */ /* 0x000fe20003f05070 */
[----:B------:R0:W-:Y:S03]  /*0de0*/  STL.64 [R1+0x10], R4 ;  /* 0x0000100401007387 */ /* 0x0001e60000100a00 */
[----:B------:R-:W-:Y:S01]  /*0df0*/  ISETP.NE.AND.EX P0, PT, RZ, RZ, PT, P0 ;  /* 0x000000ffff00720c */ /* 0x000fe20003f05300 */
[----:B------:R0:W-:-:S12]  /*0e00*/  STL [R1+0x4], R0 ;  /* 0x0000040001007387 */ /* 0x0001d80000100800 */
[----:B0-----:R-:W-:Y:S05]  /*0e10*/  @!P0 BRA `(.L_x_3) ;  /* 0x0000001800088947 */ /* 0x001fea0003800000 */
[----:B------:R-:W-:Y:S01]  /*0e20*/  UMOV UR4, URZ ;  /* 0x000000ff00047c82 */ /* 0x000fe20008000000 */
[----:B------:R-:W-:Y:S01]  /*0e30*/  UMOV UR5, URZ ;  /* 0x000000ff00057c82 */ /* 0x000fe20008000000 */
[----:B------:R-:W-:Y:S02]  /*0e40*/  IMAD.MOV.U32 R0, RZ, RZ, RZ ;  /* 0x000000ffff007224 */ /* 0x000fe400078e00ff */
[----:B------:R-:W-:Y:S02]  /*0e50*/  IMAD.MOV.U32 R6, RZ, RZ, RZ ;  /* 0x000000ffff067224 */ /* 0x000fe400078e00ff */
[----:B------:R-:W-:Y:S02]  /*0e60*/  IMAD.MOV.U32 R4, RZ, RZ, RZ ;  /* 0x000000ffff047224 */ /* 0x000fe400078e00ff */
[----:B------:R-:W-:Y:S02]  /*0e70*/  IMAD.MOV.U32 R3, RZ, RZ, RZ ;  /* 0x000000ffff037224 */ /* 0x000fe400078e00ff */
[----:B------:R-:W-:-:S02]  /*0e80*/  IMAD.U32 R5, RZ, RZ, UR4 ;  /* 0x00000004ff057e24 */ /* 0x000fc4000f8e00ff */
[----:B------:R-:W-:-:S07]  /*0e90*/  IMAD.U32 R2, RZ, RZ, UR5 ;  /* 0x00000005ff027e24 */ /* 0x000fce000f8e00ff */
.L_x_7:
[----:B------:R-:W-:-:S06]  /*0ea0*/  IMAD R11, R6, 0x4, R1 ;  /* 0x00000004060b7824 */ /* 0x000fcc00078e0201 */
[----:B------:R-:W5:Y:S01]  /*0eb0*/  LDL R11, [R11+0x4] ;  /* 0x000004000b0b7983 */ /* 0x000f620000100800 */
[----:B------:R-:W-:Y:S01]  /*0ec0*/  IMAD.SHL.U32 R13, R6, 0x20, RZ ;  /* 0x00000020060d7824 */ /* 0x000fe200078e00ff */
[----:B------:R-:W-:-:S06]  /*0ed0*/  UMOV UR4, URZ ;  /* 0x000000ff00047c82 */ /* 0x000fcc0008000000 */
.L_x_6:
        /* <DEDUP_REMOVED lines=177> */
[----:B------:R0:W-:Y:S03]  /*19f0*/  STL [R1+0x4], R0 ;  /* 0x0000040001007387 */ /* 0x0001e60000100800 */
[----:B------:R-:W-:Y:S01]  /*1a00*/  ISETP.NE.U32.AND P0, PT, R6, 0x3, PT ;  /* 0x000000030600780c */ /* 0x000fe20003f05070 */
[----:B------:R0:W-:Y:S03]  /*1a10*/  STL.64 [R1+0x8], R2 ;  /* 0x0000080201007387 */ /* 0x0001e60000100a00 */
[----:B------:R-:W-:Y:S01]  /*1a20*/  ISETP.NE.AND.EX P0, PT, RZ, RZ, PT, P0 ;  /* 0x000000ffff00720c */ /* 0x000fe20003f05300 */
[----:B------:R0:W-:-:S12]  /*1a30*/  STL.64 [R1+0x10], R4 ;  /* 0x0000100401007387 */ /* 0x0001d80000100a00 */
[----:B0-----:R-:W-:Y:S05]  /*1a40*/  @P0 BRA `(.L_x_3) ;  /* 0x0000000800fc0947 */ /* 0x001fea0003800000 */
        /* <DEDUP_REMOVED lines=8> */
.L_x_9:
[----:B------:R-:W-:-:S06]  /*1ad0*/  IMAD R11, R6, 0x4, R1 ;  /* 0x00000004060b7824 */ /* 0x000fcc00078e0201 */
[----:B------:R-:W5:Y:S01]  /*1ae0*/  LDL R11, [R11+0x4] ;  /* 0x000004000b0b7983 */ /* 0x000f620000100800 */
[----:B------:R-:W-:Y:S01]  /*1af0*/  IMAD.SHL.U32 R13, R6, 0x20, RZ ;  /* 0x00000020060d7824 */ /* 0x000fe200078e00ff */
[----:B------:R-:W-:-:S06]  /*1b00*/  UMOV UR4, URZ ;  /* 0x000000ff00047c82 */ /* 0x000fcc0008000000 */
.L_x_8:
        /* <DEDUP_REMOVED lines=176> */
[----:B------:R0:W-:Y:S04]  /*2610*/  STL [R1+0x4], R0 ;  /* 0x0000040001007387 */ /* 0x0001e80000100800 */
[----:B------:R0:W-:Y:S04]  /*2620*/  STL.64 [R1+0x8], R2 ;  /* 0x0000080201007387 */ /* 0x0001e80000100a00 */
[----:B------:R0:W-:Y:S02]  /*2630*/  STL.64 [R1+0x10], R4 ;  /* 0x0000100401007387 */ /* 0x0001e40000100a00 */
.L_x_3:
[----:B------:R-:W-:Y:S05]  /*2640*/  BSYNC.RECONVERGENT B1 ;  /* 0x0000000000017941 */ /* 0x000fea0003800200 */
.L_x_2:
[----:B------:R-:W-:Y:S01]  /*2650*/  ISETP.GT.U32.AND P0, PT, R12, 0x3, PT ;  /* 0x000000030c00780c */ /* 0x000fe20003f04070 */
[----:B------:R-:W-:Y:S01]  /*2660*/  VIADD R10, R10, 0x1 ;  /* 0x000000010a0a7836 */ /* 0x000fe20000000000 */
[--C-:B------:R-:W-:Y:S02]  /*2670*/  SHF.R.U64 R12, R12, 0x2, R7.reuse ;  /* 0x000000020c0c7819 */ /* 0x100fe40000001207 */
[----:B------:R-:W-:Y:S02]  /*2680*/  ISETP.GT.U32.AND.EX P0, PT, R7, RZ, PT, P0 ;  /* 0x000000ff0700720c */ /* 0x000fe40003f04100 */
[----:B------:R-:W-:-:S11]  /*2690*/  SHF.R.U32.HI R7, RZ, 0x2, R7 ;  /* 0x00000002ff077819 */ /* 0x000fd60000011607 */
[----:B------:R-:W-:Y:S05]  /*26a0*/  @P0 BRA `(.L_x_10) ;  /* 0xffffffd800c40947 */ /* 0x000fea000383ffff */
.L_x_1:
[----:B------:R-:W-:Y:S05]  /*26b0*/  BSYNC.RECONVERGENT B0 ;  /* 0x0000000000007941 */ /* 0x000fea0003800200 */
.L_x_0:
[----:B0-----:R-:W-:Y:S02]  /*26c0*/  SHF.R.U32.HI R3, RZ, 0x2, R0 ;  /* 0x00000002ff037819 */ /* 0x001fe40000011600 */
[----:B------:R-:W-:Y:S02]  /*26d0*/  SHF.R.U32.HI R7, RZ, 0x2, R2 ;  /* 0x00000002ff077819 */ /* 0x000fe40000011602 */
[----:B------:R-:W-:Y:S01]  /*26e0*/  LOP3.LUT R3, R3, R0, RZ, 0x3c, !PT ;  /* 0x0000000003037212 */ /* 0x000fe200078e3cff */
[----:B------:R-:W-:Y:S01]  /*26f0*/  IMAD.SHL.U32 R0, R5, 0x10, RZ ;  /* 0x0000001005007824 */ /* 0x000fe200078e00ff */
[----:B------:R-:W-:-:S03]  /*2700*/  LOP3.LUT R7, R7, R2, RZ, 0x3c, !PT ;  /* 0x0000000207077212 */ /* 0x000fc600078e3cff */
[----:B------:R-:W-:-:S05]  /*2710*/  IMAD.SHL.U32 R4, R3, 0x2, RZ ;  /* 0x0000000203047824 */ /* 0x000fca00078e00ff */
[----:B------:R-:W-:Y:S01]  /*2720*/  LOP3.LUT R0, R3, R4, R0, 0x96, !PT ;  /* 0x0000000403007212 */ /* 0x000fe200078e9600 */
[----:B------:R-:W-:-:S03]  /*2730*/  IMAD.SHL.U32 R3, R7, 0x2, RZ ;  /* 0x0000000207037824 */ /* 0x000fc600078e00ff */
[----:B------:R-:W-:-:S05]  /*2740*/  LOP3.LUT R0, R0, R5, RZ, 0x3c, !PT ;  /* 0x0000000500007212 */ /* 0x000fca00078e3cff */
[----:B------:R-:W-:-:S05]  /*2750*/  IMAD.SHL.U32 R2, R0, 0x10, RZ ;  /* 0x0000001000027824 */ /* 0x000fca00078e00ff */
[----:B------:R-:W-:Y:S01]  /*2760*/  LOP3.LUT R3, R7, R3, R2, 0x96, !PT ;  /* 0x0000000307037212 */ /* 0x000fe200078e9602 */
[----:B------:R-:W-:-:S03]  /*2770*/  IMAD.MOV.U32 R2, RZ, RZ, 0x2f800000 ;  /* 0x2f800000ff027424 */ /* 0x000fc600078e00ff */
[----:B------:R-:W-:Y:S01]  /*2780*/  LOP3.LUT R3, R3, R0, RZ, 0x3c, !PT ;  /* 0x0000000003037212 */ /* 0x000fe200078e3cff */
[----:B------:R-:W-:-:S04]  /*2790*/  VIADD R0, R0, 0x2ac1d59a ;  /* 0x2ac1d59a00007836 */ /* 0x000fc80000000000 */
[----:B------:R-:W-:Y:S01]  /*27a0*/  VIADD R3, R3, 0x2ac75d5f ;  /* 0x2ac75d5f03037836 */ /* 0x000fe20000000000 */
[----:B------:R-:W-:-:S04]  /*27b0*/  I2FP.F32.U32 R0, R0 ;  /* 0x0000000000007245 */ /* 0x000fc80000201000 */
[----:B------:R-:W-:Y:S01]  /*27c0*/  I2FP.F32.U32 R3, R3 ;  /* 0x0000000300037245 */ /* 0x000fe20000201000 */
[----:B------:R-:W-:-:S04]  /*27d0*/  FFMA R0, R0, R2, 1.1641532182693481445e-10 ;  /* 0x2f00000000007423 */ /* 0x000fc80000000002 */
[----:B------:R-:W-:-:S04]  /*27e0*/  FFMA R3, R3, R2, 1.1641532182693481445e-10 ;  /* 0x2f00000003037423 */ /* 0x000fc80000000002 */
[----:B------:R-:W-:-:S04]  /*27f0*/  FMUL R3, R3, R3 ;  /* 0x0000000303037220 */ /* 0x000fc80000400000 */
[----:B------:R-:W-:-:S05]  /*2800*/  FFMA R3, R0, R0, R3 ;  /* 0x0000000000037223 */ /* 0x000fca0000000003 */
[----:B------:R-:W-:-:S13]  /*2810*/  FSETP.GTU.AND P0, PT, R3, 1, PT ;  /* 0x3f8000000300780b */ /* 0x000fda0003f0c000 */
[----:B------:R-:W-:Y:S05]  /*2820*/  @P0 EXIT ;  /* 0x000000000000094d */ /* 0x000fea0003800000 */
[----:B------:R-:W0:Y:S01]  /*2830*/  S2R R0, SR_LANEID ;  /* 0x0000000000007919 */ /* 0x000e220000000000 */
[----:B------:R-:W1:Y:S01]  /*2840*/  LDC.64 R2, c[0x0][0x380] ;  /* 0x0000e000ff027b82 */ /* 0x000e620000000a00 */
[----:B------:R-:W-:Y:S02]  /*2850*/  VOTEU.ANY UR4, UPT, PT ;  /* 0x0000000000047886 */ /* 0x000fe400038e0100 */
[----:B------:R-:W-:Y:S02]  /*2860*/  UFLO.U32 UR5, UR4 ;  /* 0x00000004000572bd */ /* 0x000fe400080e0000 */
[----:B------:R-:W1:Y:S04]  /*2870*/  POPC R5, UR4 ;  /* 0x0000000400057d09 */ /* 0x000e680008000000 */
[----:B0-----:R-:W-:-:S13]  /*2880*/  ISETP.EQ.U32.AND P0, PT, R0, UR5, PT ;  /* 0x0000000500007c0c */ /* 0x001fda000bf02070 */
[----:B-1----:R-:W-:Y:S01]  /*2890*/  @P0 REDG.E.ADD.STRONG.GPU desc[UR6][R2.64], R5 ;  /* 0x000000050200098e */ /* 0x002fe2000c12e106 */
[----:B------:R-:W-:Y:S05]  /*28a0*/  EXIT ;  /* 0x000000000000794d */ /* 0x000fea0003800000 */
.L_x_11:
[----:B------:R-:W-:-:S00]  /*28b0*/  BRA `(.L_x_11) ;  /* 0xfffffffc00fc7947 */ /* 0x000fc0000383ffff */
[----:B------:R-:W-:-:S00]  /*28c0*/  NOP ;  /* 0x0000000000007918 */ /* 0x000fc00000000000 */
        /* <DEDUP_REMOVED lines=11> */
.L_x_12:


//--------------------- .nv.global.init           --------------------------
	.section	.nv.global.init,"aw",@progbits
	.align	4
.nv.global.init:
	.type		mrg32k3aM1SubSeq,@object
	.size		mrg32k3aM1SubSeq,(mrg32k3aM2SubSeq - mrg32k3aM1SubSeq)
mrg32k3aM1SubSeq:
        /*0000*/ 	.byte	0x0b, 0xcc, 0xee, 0x04, 0x73, 0x29, 0x8b, 0x6f, 0xf6, 0x53, 0x03, 0xf6, 0x23, 0xf6, 0xea, 0xda
        /* <DEDUP_REMOVED lines=125> */
	.type		mrg32k3aM2SubSeq,@object
	.size		mrg32k3aM2SubSeq,(mrg32k3aM1 - mrg32k3aM2SubSeq)
mrg32k3aM2SubSeq:
        /* <DEDUP_REMOVED lines=126> */
	.type		mrg32k3aM1,@object
	.size		mrg32k3aM1,(mrg32k3aM1Seq - mrg32k3aM1)
mrg32k3aM1:
        /* <DEDUP_REMOVED lines=144> */
	.type		mrg32k3aM1Seq,@object
	.size		mrg32k3aM1Seq,(mrg32k3aM2 - mrg32k3aM1Seq)
mrg32k3aM1Seq:
        /* <DEDUP_REMOVED lines=144> */
	.type		mrg32k3aM2,@object
	.size		mrg32k3aM2,(mrg32k3aM2Seq - mrg32k3aM2)
mrg32k3aM2:
        /* <DEDUP_REMOVED lines=144> */
	.type		mrg32k3aM2Seq,@object
	.size		mrg32k3aM2Seq,(precalc_xorwow_matrix - mrg32k3aM2Seq)
mrg32k3aM2Seq:
        /* <DEDUP_REMOVED lines=144> */
	.type		precalc_xorwow_matrix,@object
	.size		precalc_xorwow_matrix,(precalc_xorwow_offset_matrix - precalc_xorwow_matrix)
precalc_xorwow_matrix:
        /* <DEDUP_REMOVED lines=6400> */
	.type		precalc_xorwow_offset_matrix,@object
	.size		precalc_xorwow_offset_matrix,(.L_1 - precalc_xorwow_offset_matrix)
precalc_xorwow_offset_matrix:
        /* <DEDUP_REMOVED lines=6400> */
.L_1:


//--------------------- .nv.shared.reserved.0     --------------------------
	.section	.nv.shared.reserved.0,"aw",@nobits
	.weak		__nv_reservedSMEM_offset_0_alias
	.size		__nv_reservedSMEM_offset_0_alias, 0, 64
	.other		__nv_reservedSMEM_offset_0_alias,@"STO_CUDA_RESERVED_SHARED STV_DEFAULT"
__nv_reservedSMEM_offset_0_alias:
	.zero		0
	.zero		64


//--------------------- .nv.constant0._Z12calculate_piPi --------------------------
	.section	.nv.constant0._Z12calculate_piPi,"a",@progbits
	.sectionflags	@""
	.align	4
.nv.constant0._Z12calculate_piPi:
	.zero		904


//--------------------- SYMBOLS --------------------------

	.type		.nv.reservedSmem.offset0,@object
	.size		.nv.reservedSmem.offset0,0x4
